// auto-generated by cutlass_sweep.gemm — config: {"arch": "sm_100", "cluster_m": 8, "cluster_n": 1, "dtype": "e4m3", "dtype_b": "e4m3", "layout": "nt", "stages": 0, "tile_k": 128, "tile_m": 256, "tile_n": 256}
#include "cutlass/cutlass.h"
#include "cutlass/gemm/collective/collective_builder.hpp"
#include "cutlass/gemm/device/gemm_universal_adapter.h"
#include "cutlass/gemm/kernel/gemm_universal.hpp"
#include "cutlass/epilogue/collective/collective_builder.hpp"

using ElemA = cutlass::float_e4m3_t;
using ElemB = cutlass::float_e4m3_t;
using ElemCD = cutlass::float_e4m3_t;
using Acc  = float;
using TileShape    = cute::Shape<cute::_256, cute::_256, cute::_128>;
using ClusterShape = cute::Shape<cute::_8, cute::_1, cute::_1>;

using CollectiveEpilogue = typename cutlass::epilogue::collective::CollectiveBuilder<
    cutlass::arch::Sm100, cutlass::arch::OpClassTensorOp,
    TileShape, ClusterShape,
    cutlass::epilogue::collective::EpilogueTileAuto,
    Acc, Acc,
    ElemCD, cutlass::layout::RowMajor, 128 / cutlass::sizeof_bits<ElemCD>::value,
    ElemCD, cutlass::layout::RowMajor, 128 / cutlass::sizeof_bits<ElemCD>::value,
    cutlass::epilogue::collective::EpilogueScheduleAuto
  >::CollectiveOp;

using CollectiveMainloop = typename cutlass::gemm::collective::CollectiveBuilder<
    cutlass::arch::Sm100, cutlass::arch::OpClassTensorOp,
    ElemA, cutlass::layout::RowMajor, 128 / cutlass::sizeof_bits<ElemA>::value,
    ElemB, cutlass::layout::ColumnMajor, 128 / cutlass::sizeof_bits<ElemB>::value,
    Acc,
    TileShape, ClusterShape,
    cutlass::gemm::collective::StageCountAutoCarveout<static_cast<int>(sizeof(typename CollectiveEpilogue::SharedStorage))>,
    cutlass::gemm::collective::KernelScheduleAuto
  >::CollectiveOp;

using GemmKernel = cutlass::gemm::kernel::GemmUniversal<
    cute::Shape<int,int,int,int>,
    CollectiveMainloop,
    CollectiveEpilogue
>;
using Gemm = cutlass::gemm::device::GemmUniversalAdapter<GemmKernel>;

// Force the device kernel symbol into the cubin without needing a host main.
auto* _anchor = &cutlass::device_kernel<GemmKernel>;


// ===== COMPILED SASS (sm_100a) =====

	.target	sm_100a

	.elftype	@"ET_EXEC"


//--------------------- .note.nv.tkinfo           --------------------------
	.section	.note.nv.tkinfo,"",@"SHT_NOTE"
	.sectionflags	@"SHF_NOTE_NV_TKINFO"
	.tkinfo
        /*0018*/ 	.word	0x00000002
        /*0030*/ 	.string	""
        /*0030*/ 	.string	"ptxas"
        /*0030*/ 	.string	"Cuda compilation tools, release 13.0, V13.0.88"
        /*0030*/ 	.string	"Build cuda_13.0.r13.0/compiler.36424714_0"
        /*0030*/ 	.string	"-arch sm_100a -m 64 "



//--------------------- .note.nv.cuinfo           --------------------------
	.section	.note.nv.cuinfo,"",@"SHT_NOTE"
	.sectionflags	@"SHF_NOTE_NV_CUINFO"
        /*0018*/ 	.short	0x0002
        /*001a*/ 	.short	0x0064
        /*001c*/ 	.short	0x0082
	.zero		2


//--------------------- .nv.info                  --------------------------
	.section	.nv.info,"",@"SHT_CUDA_INFO"
	.align	4


	//----- nvinfo : EIATTR_REGCOUNT
	.align		4
        /*0000*/ 	.byte	0x04, 0x2f
        /*0002*/ 	.short	(.L_20 - .L_19)
	.align		4
.L_19:
        /*0004*/ 	.word	index@(_ZN7cutlass13device_kernelINS_4gemm6kernel13GemmUniversalIN4cute5tupleIJiiiiEEENS1_10collective13CollectiveMmaINS1_35MainloopSm100TmaUmmaWarpSpecializedILi5ELi2ELi2ENS5_IJNS4_1CILi8EEENSA_ILi1EEESC_EEEEENS5_IJNSA_ILi256EEESF_NSA_ILi128EEEEEENS_12float_e4m3_tENS5_IJlSC_lEEESI_SJ_NS4_8TiledMMAINS4_8MMA_AtomIJNS4_10MMA_TraitsINS4_25SM100_MMA_F8F6F4_2x1SM_SSEJSI_SI_fSF_SF_NS4_17integral_constantINS4_4UMMA5MajorELSQ_0EEESR_NSO_INSP_7ScaleInELSS_0EEEST_EEEEEENS4_6LayoutINS5_IJSC_SC_SC_EEENS5_IJNSA_ILi0EEESY_SY_EEEEENS5_IJNS4_10UnderscoreES11_S11_EEEEENS4_18SM100_TMA_2SM_LOADENS4_14ComposedLayoutINS4_7SwizzleILi3ELi4ELi3EEENS4_18smem_ptr_flag_bitsILi8EEENSW_INS5_IJSB_SG_EEENS5_IJSG_SC_EEEEEEEvNS4_8identityENS4_28SM100_TMA_2SM_LOAD_MULTICASTES1D_vS1E_EENS_8epilogue10collective18CollectiveEpilogueINS1H_23Sm100TmaWarpSpecializedILi4ELi2ELi64ELb0ELb0EEEJNS5_IJSG_SF_SG_EEENS5_IJNSW_ISG_SC_EENSW_INSA_ILi64EEESC_EEEEESI_SJ_SI_SJ_NS1H_6fusion15FusionCallbacksIS1L_NS1R_17LinearCombinationISI_fSI_fLNS_15FloatRoundStyleE2EEES1M_S1Q_JEEENS4_5SM1004TMEM4LOAD26SM100_TMEM_LOAD_32dp32b64xENS4_13SM90_TMA_LOADENS15_INS16_ILi2ELi4ELi3EEES19_NSW_INS5_IJSB_S1O_EEENS5_IJS1O_SC_EEEEEEENS4_39AutoVectorizingCopyWithAssumedAlignmentILi128EEENS4_14SM90_TMA_STOREES26_S28_S28_EEEvvEEEEvNT_6ParamsE)
        /*0008*/ 	.word	0x000000cf


	//----- nvinfo : EIATTR_FRAME_SIZE
	.align		4
.L_20:
        /*000c*/ 	.byte	0x04, 0x11
        /*000e*/ 	.short	(.L_22 - .L_21)
	.align		4
.L_21:
        /*0010*/ 	.word	index@($__internal_2_$__cuda_sm10x_tcgen05_guardrail_trap_unallocated_columns_being_dealloced)
        /*0014*/ 	.word	0x00000000


	//----- nvinfo : EIATTR_FRAME_SIZE
	.align		4
.L_22:
        /*0018*/ 	.byte	0x04, 0x11
        /*001a*/ 	.short	(.L_24 - .L_23)
	.align		4
.L_23:
        /*001c*/ 	.word	index@($__internal_1_$__cuda_sm10x_tcgen05_guardrail_trap_phase_invalid_during_alloc)
        /*0020*/ 	.word	0x00000000


	//----- nvinfo : EIATTR_FRAME_SIZE
	.align		4
.L_24:
        /*0024*/ 	.byte	0x04, 0x11
        /*0026*/ 	.short	(.L_26 - .L_25)
	.align		4
.L_25:
        /*0028*/ 	.word	index@($__internal_0_$__cuda_sm10x_tcgen05_guardrail_trap_col_being_dealloced_not_returned_by_alloc)
        /*002c*/ 	.word	0x00000000


	//----- nvinfo : EIATTR_FRAME_SIZE
	.align		4
.L_26:
        /*0030*/ 	.byte	0x04, 0x11
        /*0032*/ 	.short	(.L_28 - .L_27)
	.align		4
.L_27:
        /*0034*/ 	.word	index@(_ZN7cutlass13device_kernelINS_4gemm6kernel13GemmUniversalIN4cute5tupleIJiiiiEEENS1_10collective13CollectiveMmaINS1_35MainloopSm100TmaUmmaWarpSpecializedILi5ELi2ELi2ENS5_IJNS4_1CILi8EEENSA_ILi1EEESC_EEEEENS5_IJNSA_ILi256EEESF_NSA_ILi128EEEEEENS_12float_e4m3_tENS5_IJlSC_lEEESI_SJ_NS4_8TiledMMAINS4_8MMA_AtomIJNS4_10MMA_TraitsINS4_25SM100_MMA_F8F6F4_2x1SM_SSEJSI_SI_fSF_SF_NS4_17integral_constantINS4_4UMMA5MajorELSQ_0EEESR_NSO_INSP_7ScaleInELSS_0EEEST_EEEEEENS4_6LayoutINS5_IJSC_SC_SC_EEENS5_IJNSA_ILi0EEESY_SY_EEEEENS5_IJNS4_10UnderscoreES11_S11_EEEEENS4_18SM100_TMA_2SM_LOADENS4_14ComposedLayoutINS4_7SwizzleILi3ELi4ELi3EEENS4_18smem_ptr_flag_bitsILi8EEENSW_INS5_IJSB_SG_EEENS5_IJSG_SC_EEEEEEEvNS4_8identityENS4_28SM100_TMA_2SM_LOAD_MULTICASTES1D_vS1E_EENS_8epilogue10collective18CollectiveEpilogueINS1H_23Sm100TmaWarpSpecializedILi4ELi2ELi64ELb0ELb0EEEJNS5_IJSG_SF_SG_EEENS5_IJNSW_ISG_SC_EENSW_INSA_ILi64EEESC_EEEEESI_SJ_SI_SJ_NS1H_6fusion15FusionCallbacksIS1L_NS1R_17LinearCombinationISI_fSI_fLNS_15FloatRoundStyleE2EEES1M_S1Q_JEEENS4_5SM1004TMEM4LOAD26SM100_TMEM_LOAD_32dp32b64xENS4_13SM90_TMA_LOADENS15_INS16_ILi2ELi4ELi3EEES19_NSW_INS5_IJSB_S1O_EEENS5_IJS1O_SC_EEEEEEENS4_39AutoVectorizingCopyWithAssumedAlignmentILi128EEENS4_14SM90_TMA_STOREES26_S28_S28_EEEvvEEEEvNT_6ParamsE)
        /*0038*/ 	.word	0x00000000


	//----- nvinfo : EIATTR_MIN_STACK_SIZE
	.align		4
.L_28:
        /*003c*/ 	.byte	0x04, 0x12
        /*003e*/ 	.short	(.L_30 - .L_29)
	.align		4
.L_29:
        /*0040*/ 	.word	index@(_ZN7cutlass13device_kernelINS_4gemm6kernel13GemmUniversalIN4cute5tupleIJiiiiEEENS1_10collective13CollectiveMmaINS1_35MainloopSm100TmaUmmaWarpSpecializedILi5ELi2ELi2ENS5_IJNS4_1CILi8EEENSA_ILi1EEESC_EEEEENS5_IJNSA_ILi256EEESF_NSA_ILi128EEEEEENS_12float_e4m3_tENS5_IJlSC_lEEESI_SJ_NS4_8TiledMMAINS4_8MMA_AtomIJNS4_10MMA_TraitsINS4_25SM100_MMA_F8F6F4_2x1SM_SSEJSI_SI_fSF_SF_NS4_17integral_constantINS4_4UMMA5MajorELSQ_0EEESR_NSO_INSP_7ScaleInELSS_0EEEST_EEEEEENS4_6LayoutINS5_IJSC_SC_SC_EEENS5_IJNSA_ILi0EEESY_SY_EEEEENS5_IJNS4_10UnderscoreES11_S11_EEEEENS4_18SM100_TMA_2SM_LOADENS4_14ComposedLayoutINS4_7SwizzleILi3ELi4ELi3EEENS4_18smem_ptr_flag_bitsILi8EEENSW_INS5_IJSB_SG_EEENS5_IJSG_SC_EEEEEEEvNS4_8identityENS4_28SM100_TMA_2SM_LOAD_MULTICASTES1D_vS1E_EENS_8epilogue10collective18CollectiveEpilogueINS1H_23Sm100TmaWarpSpecializedILi4ELi2ELi64ELb0ELb0EEEJNS5_IJSG_SF_SG_EEENS5_IJNSW_ISG_SC_EENSW_INSA_ILi64EEESC_EEEEESI_SJ_SI_SJ_NS1H_6fusion15FusionCallbacksIS1L_NS1R_17LinearCombinationISI_fSI_fLNS_15FloatRoundStyleE2EEES1M_S1Q_JEEENS4_5SM1004TMEM4LOAD26SM100_TMEM_LOAD_32dp32b64xENS4_13SM90_TMA_LOADENS15_INS16_ILi2ELi4ELi3EEES19_NSW_INS5_IJSB_S1O_EEENS5_IJS1O_SC_EEEEEEENS4_39AutoVectorizingCopyWithAssumedAlignmentILi128EEENS4_14SM90_TMA_STOREES26_S28_S28_EEEvvEEEEvNT_6ParamsE)
        /*0044*/ 	.word	0x00000000
.L_30:


//--------------------- .nv.compat                --------------------------
	.section	.nv.compat,"",@"SHT_CUDA_COMPAT_INFO"
	.align	4
        /*0000*/ 	.byte	0x02, 0x09, 0x01, 0x00, 0x02, 0x02, 0x02, 0x00, 0x02, 0x05, 0x05, 0x00, 0x03, 0x07, 0x01, 0x01
        /*0010*/ 	.byte	0x02, 0x03, 0x01, 0x00, 0x02, 0x06, 0x01, 0x00, 0x04, 0x0b, 0x08, 0x00, 0x09, 0x00, 0x00, 0x00
        /*0020*/ 	.byte	0x00, 0x00, 0x00, 0x00


//--------------------- .nv.info._ZN7cutlass13device_kernelINS_4gemm6kernel13GemmUniversalIN4cute5tupleIJiiiiEEENS1_10collective13CollectiveMmaINS1_35MainloopSm100TmaUmmaWarpSpecializedILi5ELi2ELi2ENS5_IJNS4_1CILi8EEENSA_ILi1EEESC_EEEEENS5_IJNSA_ILi256EEESF_NSA_ILi128EEEEEENS_12float_e4m3_tENS5_IJlSC_lEEESI_SJ_NS4_8TiledMMAINS4_8MMA_AtomIJNS4_10MMA_TraitsINS4_25SM100_MMA_F8F6F4_2x1SM_SSEJSI_SI_fSF_SF_NS4_17integral_constantINS4_4UMMA5MajorELSQ_0EEESR_NSO_INSP_7ScaleInELSS_0EEEST_EEEEEENS4_6LayoutINS5_IJSC_SC_SC_EEENS5_IJNSA_ILi0EEESY_SY_EEEEENS5_IJNS4_10UnderscoreES11_S11_EEEEENS4_18SM100_TMA_2SM_LOADENS4_14ComposedLayoutINS4_7SwizzleILi3ELi4ELi3EEENS4_18smem_ptr_flag_bitsILi8EEENSW_INS5_IJSB_SG_EEENS5_IJSG_SC_EEEEEEEvNS4_8identityENS4_28SM100_TMA_2SM_LOAD_MULTICASTES1D_vS1E_EENS_8epilogue10collective18CollectiveEpilogueINS1H_23Sm100TmaWarpSpecializedILi4ELi2ELi64ELb0ELb0EEEJNS5_IJSG_SF_SG_EEENS5_IJNSW_ISG_SC_EENSW_INSA_ILi64EEESC_EEEEESI_SJ_SI_SJ_NS1H_6fusion15FusionCallbacksIS1L_NS1R_17LinearCombinationISI_fSI_fLNS_15FloatRoundStyleE2EEES1M_S1Q_JEEENS4_5SM1004TMEM4LOAD26SM100_TMEM_LOAD_32dp32b64xENS4_13SM90_TMA_LOADENS15_INS16_ILi2ELi4ELi3EEES19_NSW_INS5_IJSB_S1O_EEENS5_IJS1O_SC_EEEEEEENS4_39AutoVectorizingCopyWithAssumedAlignmentILi128EEENS4_14SM90_TMA_STOREES26_S28_S28_EEEvvEEEEvNT_6ParamsE --------------------------
	.section	.nv.info._ZN7cutlass13device_kernelINS_4gemm6kernel13GemmUniversalIN4cute5tupleIJiiiiEEENS1_10collective13CollectiveMmaINS1_35MainloopSm100TmaUmmaWarpSpecializedILi5ELi2ELi2ENS5_IJNS4_1CILi8EEENSA_ILi1EEESC_EEEEENS5_IJNSA_ILi256EEESF_NSA_ILi128EEEEEENS_12float_e4m3_tENS5_IJlSC_lEEESI_SJ_NS4_8TiledMMAINS4_8MMA_AtomIJNS4_10MMA_TraitsINS4_25SM100_MMA_F8F6F4_2x1SM_SSEJSI_SI_fSF_SF_NS4_17integral_constantINS4_4UMMA5MajorELSQ_0EEESR_NSO_INSP_7ScaleInELSS_0EEEST_EEEEEENS4_6LayoutINS5_IJSC_SC_SC_EEENS5_IJNSA_ILi0EEESY_SY_EEEEENS5_IJNS4_10UnderscoreES11_S11_EEEEENS4_18SM100_TMA_2SM_LOADENS4_14ComposedLayoutINS4_7SwizzleILi3ELi4ELi3EEENS4_18smem_ptr_flag_bitsILi8EEENSW_INS5_IJSB_SG_EEENS5_IJSG_SC_EEEEEEEvNS4_8identityENS4_28SM100_TMA_2SM_LOAD_MULTICASTES1D_vS1E_EENS_8epilogue10collective18CollectiveEpilogueINS1H_23Sm100TmaWarpSpecializedILi4ELi2ELi64ELb0ELb0EEEJNS5_IJSG_SF_SG_EEENS5_IJNSW_ISG_SC_EENSW_INSA_ILi64EEESC_EEEEESI_SJ_SI_SJ_NS1H_6fusion15FusionCallbacksIS1L_NS1R_17LinearCombinationISI_fSI_fLNS_15FloatRoundStyleE2EEES1M_S1Q_JEEENS4_5SM1004TMEM4LOAD26SM100_TMEM_LOAD_32dp32b64xENS4_13SM90_TMA_LOADENS15_INS16_ILi2ELi4ELi3EEES19_NSW_INS5_IJSB_S1O_EEENS5_IJS1O_SC_EEEEEEENS4_39AutoVectorizingCopyWithAssumedAlignmentILi128EEENS4_14SM90_TMA_STOREES26_S28_S28_EEEvvEEEEvNT_6ParamsE,"",@"SHT_CUDA_INFO"
	.sectionflags	@""
	.align	4


	//----- nvinfo : EIATTR_CUDA_API_VERSION
	.align		4
        /*0000*/ 	.byte	0x04, 0x37
        /*0002*/ 	.short	(.L_32 - .L_31)
.L_31:
        /*0004*/ 	.word	0x00000082


	//----- nvinfo : EIATTR_KPARAM_INFO
	.align		4
.L_32:
        /*0008*/ 	.byte	0x04, 0x17
        /*000a*/ 	.short	(.L_34 - .L_33)
.L_33:
        /*000c*/ 	.word	0x00000000
        /*0010*/ 	.short	0x0000
        /*0012*/ 	.short	0x0000
        /*0014*/ 	.byte	0x00, 0xf0, 0x01, 0x20


	//----- nvinfo : EIATTR_AT_ENTRY_FRAGMENTS
	.align		4
.L_34:
        /*0018*/ 	.byte	0x04, 0x4f
        /*001a*/ 	.short	(.L_36 - .L_35)


	//   ....[0]....
.L_35:
        /*001c*/ 	.word	0x00000007


	//----- nvinfo : EIATTR_RESERVED_SMEM_USED
	.align		4
.L_36:
        /*0020*/ 	.byte	0x01, 0x41
	.zero		2


	//----- nvinfo : EIATTR_SPARSE_MMA_MASK
	.align		4
        /*0024*/ 	.byte	0x03, 0x50
        /*0026*/ 	.short	0x0000


	//----- nvinfo : EIATTR_TCGEN05_2CTA_USED
	.align		4
        /*0028*/ 	.byte	0x01, 0x52
	.zero		2


	//----- nvinfo : EIATTR_MAXREG_COUNT
	.align		4
        /*002c*/ 	.byte	0x03, 0x1b
        /*002e*/ 	.short	0x00ff


	//----- nvinfo : EIATTR_NUM_BARRIERS
	.align		4
        /*0030*/ 	.byte	0x02, 0x4c
        /*0032*/ 	.byte	0x07
	.zero		1


	//----- nvinfo : EIATTR_EXTERNS
	.align		4
        /*0034*/ 	.byte	0x04, 0x0f
        /*0036*/ 	.short	(.L_38 - .L_37)


	//   ....[0]....
	.align		4
.L_37:
        /*0038*/ 	.word	index@(__assertfail)


	//----- nvinfo : EIATTR_MERCURY_ISA_VERSION
	.align		4
.L_38:
        /*003c*/ 	.byte	0x03, 0x5f
        /*003e*/ 	.short	0x0101


	//----- nvinfo : EIATTR_INT_WARP_WIDE_INSTR_OFFSETS
	.align		4
        /*0040*/ 	.byte	0x04, 0x31
        /*0042*/ 	.short	(.L_40 - .L_39)


	//   ....[0]....
.L_39:
        /*0044*/ 	.word	0x00000d50


	//   ....[1]....
        /*0048*/ 	.word	0x00000df0


	//   ....[2]....
        /*004c*/ 	.word	0x00004290


	//   ....[3]....
        /*0050*/ 	.word	0x000042b0


	//   ....[4]....
        /*0054*/ 	.word	0x000042e0


	//   ....[5]....
        /*0058*/ 	.word	0x00004ea0


	//   ....[6]....
        /*005c*/ 	.word	0x00004f00


	//   ....[7]....
        /*0060*/ 	.word	0x00004ff0


	//   ....[8]....
        /*0064*/ 	.word	0x00005070


	//   ....[9]....
        /*0068*/ 	.word	0x00005170


	//   ....[10]....
        /*006c*/ 	.word	0x00005200


	//   ....[11]....
        /*0070*/ 	.word	0x00005300


	//   ....[12]....
        /*0074*/ 	.word	0x000053b0


	//----- nvinfo : EIATTR_COOP_GROUP_MASK_REGIDS
	.align		4
.L_40:
        /*0078*/ 	.byte	0x04, 0x29
        /*007a*/ 	.short	(.L_42 - .L_41)


	//   ....[0]....
.L_41:
        /*007c*/ 	.word	0xffffffff


	//   ....[1]....
        /*0080*/ 	.word	0xffffffff


	//   ....[2]....
        /*0084*/ 	.word	0xffffffff


	//   ....[3]....
        /*0088*/ 	.word	0xffffffff


	//   ....[4]....
        /*008c*/ 	.word	0xffffffff


	//   ....[5]....
        /*0090*/ 	.word	0xffffffff


	//   ....[6]....
        /*0094*/ 	.word	0xffffffff


	//   ....[7]....
        /*0098*/ 	.word	0xffffffff


	//   ....[8]....
        /*009c*/ 	.word	0xffffffff


	//   ....[9]....
        /*00a0*/ 	.word	0xffffffff


	//   ....[10]....
        /*00a4*/ 	.word	0xffffffff


	//   ....[11]....
        /*00a8*/ 	.word	0xffffffff


	//   ....[12]....
        /*00ac*/ 	.word	0xffffffff


	//   ....[13]....
        /*00b0*/ 	.word	0xffffffff


	//----- nvinfo : EIATTR_COOP_GROUP_INSTR_OFFSETS
	.align		4
.L_42:
        /*00b4*/ 	.byte	0x04, 0x28
        /*00b6*/ 	.short	(.L_44 - .L_43)


	//   ....[0]....
.L_43:
        /*00b8*/ 	.word	0x000000b0


	//   ....[1]....
        /*00bc*/ 	.word	0x00000520


	//   ....[2]....
        /*00c0*/ 	.word	0x00000700


	//   ....[3]....
        /*00c4*/ 	.word	0x00000890


	//   ....[4]....
        /*00c8*/ 	.word	0x00000980


	//   ....[5]....
        /*00cc*/ 	.word	0x00000ae0


	//   ....[6]....
        /*00d0*/ 	.word	0x00000c30


	//   ....[7]....
        /*00d4*/ 	.word	0x00000e70


	//   ....[8]....
        /*00d8*/ 	.word	0x00002240


	//   ....[9]....
        /*00dc*/ 	.word	0x00003190


	//   ....[10]....
        /*00e0*/ 	.word	0x00003660


	//   ....[11]....
        /*00e4*/ 	.word	0x00003690


	//   ....[12]....
        /*00e8*/ 	.word	0x00004190


	//   ....[13]....
        /*00ec*/ 	.word	0x000043a0


	//----- nvinfo : EIATTR_VRC_CTA_INIT_COUNT
	.align		4
.L_44:
        /*00f0*/ 	.byte	0x02, 0x4a
        /*00f2*/ 	.byte	0x80
	.zero		1


	//----- nvinfo : EIATTR_SYSCALL_OFFSETS
	.align		4
        /*00f4*/ 	.byte	0x04, 0x46
        /*00f6*/ 	.short	(.L_46 - .L_45)


	//   ....[0]....
.L_45:
        /*00f8*/ 	.word	0x00006030


	//   ....[1]....
        /*00fc*/ 	.word	0x00006170


	//   ....[2]....
        /*0100*/ 	.word	0x00006a00


	//   ....[3]....
        /*0104*/ 	.word	0x00008020


	//   ....[4]....
        /*0108*/ 	.word	0x000095d0


	//   ....[5]....
        /*010c*/ 	.word	0x0000aba0


	//----- nvinfo : EIATTR_MBARRIER_INSTR_OFFSETS
	.align		4
.L_46:
        /*0110*/ 	.byte	0x04, 0x39
        /*0112*/ 	.short	(.L_48 - .L_47)


	//   ....[0]....
.L_47:
        /*0114*/ 	.word	0x00000650
        /*0118*/ 	.word	0x000000ff
        /*011c*/ 	.word	0x00000000
        /*0120*/ 	.short	0x0100
        /*0122*/ 	.byte	0x04
	.zero		1


	//   ....[1]....
        /*0124*/ 	.word	0x00000660
        /*0128*/ 	.word	0x000000ff
        /*012c*/ 	.word	0x00000028
        /*0130*/ 	.short	0x0100
        /*0132*/ 	.byte	0x04
	.zero		1


	//   ....[2]....
        /*0134*/ 	.word	0x00000670
        /*0138*/ 	.word	0x000000ff
        /*013c*/ 	.word	0x00000008
        /*0140*/ 	.short	0x0100
        /*0142*/ 	.byte	0x04
	.zero		1


	//   ....[3]....
        /*0144*/ 	.word	0x00000680
        /*0148*/ 	.word	0x000000ff
        /*014c*/ 	.word	0x00000030
        /*0150*/ 	.short	0x0100
        /*0152*/ 	.byte	0x04
	.zero		1


	//   ....[4]....
        /*0154*/ 	.word	0x00000690
        /*0158*/ 	.word	0x000000ff
        /*015c*/ 	.word	0x00000010
        /*0160*/ 	.short	0x0100
        /*0162*/ 	.byte	0x04
	.zero		1


	//   ....[5]....
        /*0164*/ 	.word	0x000006a0
        /*0168*/ 	.word	0x000000ff
        /*016c*/ 	.word	0x00000038
        /*0170*/ 	.short	0x0100
        /*0172*/ 	.byte	0x04
	.zero		1


	//   ....[6]....
        /*0174*/ 	.word	0x000006b0
        /*0178*/ 	.word	0x000000ff
        /*017c*/ 	.word	0x00000018
        /*0180*/ 	.short	0x0100
        /*0182*/ 	.byte	0x04
	.zero		1


	//   ....[7]....
        /*0184*/ 	.word	0x000006c0
        /*0188*/ 	.word	0x000000ff
        /*018c*/ 	.word	0x00000040
        /*0190*/ 	.short	0x0100
        /*0192*/ 	.byte	0x04
	.zero		1


	//   ....[8]....
        /*0194*/ 	.word	0x000006d0
        /*0198*/ 	.word	0x000000ff
        /*019c*/ 	.word	0x00000020
        /*01a0*/ 	.short	0x0100
        /*01a2*/ 	.byte	0x04
	.zero		1


	//   ....[9]....
        /*01a4*/ 	.word	0x000006e0
        /*01a8*/ 	.word	0x000000ff
        /*01ac*/ 	.word	0x00000048
        /*01b0*/ 	.short	0x0100
        /*01b2*/ 	.byte	0x04
	.zero		1


	//   ....[10]....
        /*01b4*/ 	.word	0x00000800
        /*01b8*/ 	.word	0x000000ff
        /*01bc*/ 	.word	0x00000050
        /*01c0*/ 	.short	0x0100
        /*01c2*/ 	.byte	0x04
	.zero		1


	//   ....[11]....
        /*01c4*/ 	.word	0x00000810
        /*01c8*/ 	.word	0x000000ff
        /*01cc*/ 	.word	0x00000070
        /*01d0*/ 	.short	0x0100
        /*01d2*/ 	.byte	0x04
	.zero		1


	//   ....[12]....
        /*01d4*/ 	.word	0x00000820
        /*01d8*/ 	.word	0x000000ff
        /*01dc*/ 	.word	0x00000058
        /*01e0*/ 	.short	0x0100
        /*01e2*/ 	.byte	0x04
	.zero		1


	//   ....[13]....
        /*01e4*/ 	.word	0x00000830
        /*01e8*/ 	.word	0x000000ff
        /*01ec*/ 	.word	0x00000078
        /*01f0*/ 	.short	0x0100
        /*01f2*/ 	.byte	0x04
	.zero		1


	//   ....[14]....
        /*01f4*/ 	.word	0x00000840
        /*01f8*/ 	.word	0x000000ff
        /*01fc*/ 	.word	0x00000060
        /*0200*/ 	.short	0x0100
        /*0202*/ 	.byte	0x04
	.zero		1


	//   ....[15]....
        /*0204*/ 	.word	0x00000850
        /*0208*/ 	.word	0x000000ff
        /*020c*/ 	.word	0x00000080
        /*0210*/ 	.short	0x0100
        /*0212*/ 	.byte	0x04
	.zero		1


	//   ....[16]....
        /*0214*/ 	.word	0x00000860
        /*0218*/ 	.word	0x000000ff
        /*021c*/ 	.word	0x00000068
        /*0220*/ 	.short	0x0100
        /*0222*/ 	.byte	0x04
	.zero		1


	//   ....[17]....
        /*0224*/ 	.word	0x00000870
        /*0228*/ 	.word	0x000000ff
        /*022c*/ 	.word	0x00000088
        /*0230*/ 	.short	0x0100
        /*0232*/ 	.byte	0x04
	.zero		1


	//   ....[18]....
        /*0234*/ 	.word	0x00000950
        /*0238*/ 	.word	0x000000ff
        /*023c*/ 	.word	0x00000090
        /*0240*/ 	.short	0x0100
        /*0242*/ 	.byte	0x06
	.zero		1


	//   ....[19]....
        /*0244*/ 	.word	0x00000960
        /*0248*/ 	.word	0x000000ff
        /*024c*/ 	.word	0x00000098
        /*0250*/ 	.short	0x0100
        /*0252*/ 	.byte	0x06
	.zero		1


	//   ....[20]....
        /*0254*/ 	.word	0x00000a90
        /*0258*/ 	.word	0x000000ff
        /*025c*/ 	.word	0x000000a0
        /*0260*/ 	.short	0x0100
        /*0262*/ 	.byte	0x06
	.zero		1


	//   ....[21]....
        /*0264*/ 	.word	0x00000aa0
        /*0268*/ 	.word	0x000000ff
        /*026c*/ 	.word	0x000000b0
        /*0270*/ 	.short	0x0100
        /*0272*/ 	.byte	0x06
	.zero		1


	//   ....[22]....
        /*0274*/ 	.word	0x00000ab0
        /*0278*/ 	.word	0x000000ff
        /*027c*/ 	.word	0x000000a8
        /*0280*/ 	.short	0x0100
        /*0282*/ 	.byte	0x06
	.zero		1


	//   ....[23]....
        /*0284*/ 	.word	0x00000ac0
        /*0288*/ 	.word	0x000000ff
        /*028c*/ 	.word	0x000000b8
        /*0290*/ 	.short	0x0100
        /*0292*/ 	.byte	0x06
	.zero		1


	//   ....[24]....
        /*0294*/ 	.word	0x00000be0
        /*0298*/ 	.word	0x000000ff
        /*029c*/ 	.word	0x000000c0
        /*02a0*/ 	.short	0x0100
        /*02a2*/ 	.byte	0x04
	.zero		1


	//   ....[25]....
        /*02a4*/ 	.word	0x00000bf0
        /*02a8*/ 	.word	0x000000ff
        /*02ac*/ 	.word	0x000000d0
        /*02b0*/ 	.short	0x0100
        /*02b2*/ 	.byte	0x04
	.zero		1


	//   ....[26]....
        /*02b4*/ 	.word	0x00000c00
        /*02b8*/ 	.word	0x000000ff
        /*02bc*/ 	.word	0x000000c8
        /*02c0*/ 	.short	0x0100
        /*02c2*/ 	.byte	0x04
	.zero		1


	//   ....[27]....
        /*02c4*/ 	.word	0x00000c10
        /*02c8*/ 	.word	0x000000ff
        /*02cc*/ 	.word	0x000000d8
        /*02d0*/ 	.short	0x0100
        /*02d2*/ 	.byte	0x04
	.zero		1


	//   ....[28]....
        /*02d4*/ 	.word	0x00000d00
        /*02d8*/ 	.word	0x000000ff
        /*02dc*/ 	.word	0x000000e0
        /*02e0*/ 	.short	0x0100
        /*02e2*/ 	.byte	0x04
	.zero		1


	//   ....[29]....
        /*02e4*/ 	.word	0x00000d10
        /*02e8*/ 	.word	0x000000ff
        /*02ec*/ 	.word	0x000000f0
        /*02f0*/ 	.short	0x0100
        /*02f2*/ 	.byte	0x04
	.zero		1


	//   ....[30]....
        /*02f4*/ 	.word	0x00000d20
        /*02f8*/ 	.word	0x000000ff
        /*02fc*/ 	.word	0x000000e8
        /*0300*/ 	.short	0x0100
        /*0302*/ 	.byte	0x04
	.zero		1


	//   ....[31]....
        /*0304*/ 	.word	0x00000d30
        /*0308*/ 	.word	0x000000ff
        /*030c*/ 	.word	0x000000f8
        /*0310*/ 	.short	0x0100
        /*0312*/ 	.byte	0x04
	.zero		1


	//   ....[32]....
        /*0314*/ 	.word	0x00000e30
        /*0318*/ 	.word	0x000000ff
        /*031c*/ 	.word	0x00000100
        /*0320*/ 	.short	0x0100
        /*0322*/ 	.byte	0x06
	.zero		1


	//   ....[33]....
        /*0324*/ 	.word	0x00001a70
        /*0328*/ 	.word	0x00000003
        /*032c*/ 	.word	0x000000f0
        /*0330*/ 	.short	0x010a
        /*0332*/ 	.byte	0xff
	.zero		1


	//   ....[34]....
        /*0334*/ 	.word	0x00001aa0
        /*0338*/ 	.word	0x00000003
        /*033c*/ 	.word	0x000000e0
        /*0340*/ 	.short	0x0101
        /*0342*/ 	.byte	0xff
	.zero		1


	//   ....[35]....
        /*0344*/ 	.word	0x00001b60
        /*0348*/ 	.word	0x000000ff
        /*034c*/ 	.word	0x00000028
        /*0350*/ 	.short	0x010a
        /*0352*/ 	.byte	0x04
	.zero		1


	//   ....[36]....
        /*0354*/ 	.word	0x00001c20
        /*0358*/ 	.word	0x000000ff
        /*035c*/ 	.word	0x00000028
        /*0360*/ 	.short	0x010a
        /*0362*/ 	.byte	0x21
	.zero		1


	//   ....[37]....
        /*0364*/ 	.word	0x00001dd0
        /*0368*/ 	.word	0x000000ff
        /*036c*/ 	.word	0x00000028
        /*0370*/ 	.short	0x010a
        /*0372*/ 	.byte	0x05
	.zero		1


	//   ....[38]....
        /*0374*/ 	.word	0x00001ee0
        /*0378*/ 	.word	0x000000ff
        /*037c*/ 	.word	0x00000098
        /*0380*/ 	.short	0x0101
        /*0382*/ 	.byte	0x06
	.zero		1


	//   ....[39]....
        /*0384*/ 	.word	0x00001f00
        /*0388*/ 	.word	0x000000ff
        /*038c*/ 	.word	0x00000028
        /*0390*/ 	.short	0x010a
        /*0392*/ 	.byte	0x04
	.zero		1


	//   ....[40]....
        /*0394*/ 	.word	0x00001f80
        /*0398*/ 	.word	0x000000ff
        /*039c*/ 	.word	0x00000028
        /*03a0*/ 	.short	0x010a
        /*03a2*/ 	.byte	0x11
	.zero		1


	//   ....[41]....
        /*03a4*/ 	.word	0x00002110
        /*03a8*/ 	.word	0x000000ff
        /*03ac*/ 	.word	0x00000028
        /*03b0*/ 	.short	0x010a
        /*03b2*/ 	.byte	0x05
	.zero		1


	//   ....[42]....
        /*03b4*/ 	.word	0x00002270
        /*03b8*/ 	.word	0x00000003
        /*03bc*/ 	.word	0x000000a0
        /*03c0*/ 	.short	0x010a
        /*03c2*/ 	.byte	0xff
	.zero		1


	//   ....[43]....
        /*03c4*/ 	.word	0x000023c0
        /*03c8*/ 	.word	0x00000000
        /*03cc*/ 	.word	0x00000000
        /*03d0*/ 	.short	0x0101
        /*03d2*/ 	.byte	0xff
	.zero		1


	//   ....[44]....
        /*03d4*/ 	.word	0x00002980
        /*03d8*/ 	.word	0x000000ff
        /*03dc*/ 	.word	0x00000000
        /*03e0*/ 	.short	0x010a
        /*03e2*/ 	.byte	0x04
	.zero		1


	//   ....[45]....
        /*03e4*/ 	.word	0x00002a10
        /*03e8*/ 	.word	0x000000ff
        /*03ec*/ 	.word	0x00000000
        /*03f0*/ 	.short	0x010a
        /*03f2*/ 	.byte	0x05
	.zero		1


	//   ....[46]....
        /*03f4*/ 	.word	0x00002aa0
        /*03f8*/ 	.word	0x000000ff
        /*03fc*/ 	.word	0x00000000
        /*0400*/ 	.short	0x010a
        /*0402*/ 	.byte	0x05
	.zero		1


	//   ....[47]....
        /*0404*/ 	.word	0x00002b30
        /*0408*/ 	.word	0x000000ff
        /*040c*/ 	.word	0x00000000
        /*0410*/ 	.short	0x010a
        /*0412*/ 	.byte	0x05
	.zero		1


	//   ....[48]....
        /*0414*/ 	.word	0x00002bd0
        /*0418*/ 	.word	0x00000000
        /*041c*/ 	.word	0x00000000
        /*0420*/ 	.short	0x010a
        /*0422*/ 	.byte	0xff
	.zero		1


	//   ....[49]....
        /*0424*/ 	.word	0x00002cf0
        /*0428*/ 	.word	0x00000000
        /*042c*/ 	.word	0x000000e0
        /*0430*/ 	.short	0x010a
        /*0432*/ 	.byte	0xff
	.zero		1


	//   ....[50]....
        /*0434*/ 	.word	0x00002d60
        /*0438*/ 	.word	0x00000004
        /*043c*/ 	.word	0x00000000
        /*0440*/ 	.short	0x0101
        /*0442*/ 	.byte	0xff
	.zero		1


	//   ....[51]....
        /*0444*/ 	.word	0x00002d80
        /*0448*/ 	.word	0x000000ff
        /*044c*/ 	.word	0x000000b0
        /*0450*/ 	.short	0x010a
        /*0452*/ 	.byte	0x04
	.zero		1


	//   ....[52]....
        /*0454*/ 	.word	0x00002ea0
        /*0458*/ 	.word	0x00000000
        /*045c*/ 	.word	0x000000a0
        /*0460*/ 	.short	0x010a
        /*0462*/ 	.byte	0xff
	.zero		1


	//   ....[53]....
        /*0464*/ 	.word	0x00002fa0
        /*0468*/ 	.word	0x00000000
        /*046c*/ 	.word	0x00000000
        /*0470*/ 	.short	0x0101
        /*0472*/ 	.byte	0xff
	.zero		1


	//   ....[54]....
        /*0474*/ 	.word	0x00003030
        /*0478*/ 	.word	0x000000ff
        /*047c*/ 	.word	0x000000b0
        /*0480*/ 	.short	0x0106
        /*0482*/ 	.byte	0x04
	.zero		1


	//   ....[55]....
        /*0484*/ 	.word	0x00003050
        /*0488*/ 	.word	0x000000ff
        /*048c*/ 	.word	0x000000b0
        /*0490*/ 	.short	0x010a
        /*0492*/ 	.byte	0x04
	.zero		1


	//   ....[56]....
        /*0494*/ 	.word	0x000030e0
        /*0498*/ 	.word	0x000000ff
        /*049c*/ 	.word	0x000000b0
        /*04a0*/ 	.short	0x0106
        /*04a2*/ 	.byte	0x07
	.zero		1


	//   ....[57]....
        /*04a4*/ 	.word	0x00003120
        /*04a8*/ 	.word	0x00000000
        /*04ac*/ 	.word	0x000000b0
        /*04b0*/ 	.short	0x010a
        /*04b2*/ 	.byte	0xff
	.zero		1


	//   ....[58]....
        /*04b4*/ 	.word	0x00003360
        /*04b8*/ 	.word	0x000000ff
        /*04bc*/ 	.word	0x00000008
        /*04c0*/ 	.short	0x010a
        /*04c2*/ 	.byte	0x05
	.zero		1


	//   ....[59]....
        /*04c4*/ 	.word	0x00003380
        /*04c8*/ 	.word	0x000000ff
        /*04cc*/ 	.word	0x00000008
        /*04d0*/ 	.short	0x010a
        /*04d2*/ 	.byte	0x05
	.zero		1


	//   ....[60]....
        /*04d4*/ 	.word	0x00003510
        /*04d8*/ 	.word	0x000000ff
        /*04dc*/ 	.word	0x00000008
        /*04e0*/ 	.short	0x010a
        /*04e2*/ 	.byte	0x05
	.zero		1


	//   ....[61]....
        /*04e4*/ 	.word	0x00003530
        /*04e8*/ 	.word	0x000000ff
        /*04ec*/ 	.word	0x00000008
        /*04f0*/ 	.short	0x010a
        /*04f2*/ 	.byte	0x05
	.zero		1


	//   ....[62]....
        /*04f4*/ 	.word	0x000035f0
        /*04f8*/ 	.word	0x000000ff
        /*04fc*/ 	.word	0x00000000
        /*0500*/ 	.short	0x0101
        /*0502*/ 	.byte	0x04
	.zero		1


	//   ....[63]....
        /*0504*/ 	.word	0x00003930
        /*0508*/ 	.word	0x00000000
        /*050c*/ 	.word	0x000000a0
        /*0510*/ 	.short	0x010a
        /*0512*/ 	.byte	0xff
	.zero		1


	//   ....[64]....
        /*0514*/ 	.word	0x000039f0
        /*0518*/ 	.word	0x00000000
        /*051c*/ 	.word	0x00000000
        /*0520*/ 	.short	0x0101
        /*0522*/ 	.byte	0xff
	.zero		1


	//   ....[65]....
        /*0524*/ 	.word	0x00003ab0
        /*0528*/ 	.word	0x000000ff
        /*052c*/ 	.word	0x00000000
        /*0530*/ 	.short	0x010a
        /*0532*/ 	.byte	0x04
	.zero		1


	//   ....[66]....
        /*0534*/ 	.word	0x00003ac0
        /*0538*/ 	.word	0x000000ff
        /*053c*/ 	.word	0x000000d0
        /*0540*/ 	.short	0x010a
        /*0542*/ 	.byte	0x1f
	.zero		1


	//   ....[67]....
        /*0544*/ 	.word	0x00003b70
        /*0548*/ 	.word	0x000000ff
        /*054c*/ 	.word	0x00000000
        /*0550*/ 	.short	0x010a
        /*0552*/ 	.byte	0x05
	.zero		1


	//   ....[68]....
        /*0554*/ 	.word	0x00003ca0
        /*0558*/ 	.word	0x000000ff
        /*055c*/ 	.word	0x00000000
        /*0560*/ 	.short	0x010a
        /*0562*/ 	.byte	0x04
	.zero		1


	//   ....[69]....
        /*0564*/ 	.word	0x00003fa0
        /*0568*/ 	.word	0x000000ff
        /*056c*/ 	.word	0x00000000
        /*0570*/ 	.short	0x010a
        /*0572*/ 	.byte	0x04
	.zero		1


	//   ....[70]....
        /*0574*/ 	.word	0x00004040
        /*0578*/ 	.word	0x00000000
        /*057c*/ 	.word	0x00000000
        /*0580*/ 	.short	0x010a
        /*0582*/ 	.byte	0xff
	.zero		1


	//   ....[71]....
        /*0584*/ 	.word	0x00004080
        /*0588*/ 	.word	0x00000000
        /*058c*/ 	.word	0x00000000
        /*0590*/ 	.short	0x010a
        /*0592*/ 	.byte	0xff
	.zero		1


	//   ....[72]....
        /*0594*/ 	.word	0x000040f0
        /*0598*/ 	.word	0x000000ff
        /*059c*/ 	.word	0x00000000
        /*05a0*/ 	.short	0x0101
        /*05a2*/ 	.byte	0x04
	.zero		1


	//   ....[73]....
        /*05a4*/ 	.word	0x00004130
        /*05a8*/ 	.word	0x000000ff
        /*05ac*/ 	.word	0x00000100
        /*05b0*/ 	.short	0x010a
        /*05b2*/ 	.byte	0x1a
	.zero		1


	//   ....[74]....
        /*05b4*/ 	.word	0x00004180
        /*05b8*/ 	.word	0x000000ff
        /*05bc*/ 	.word	0x00000000
        /*05c0*/ 	.short	0x0101
        /*05c2*/ 	.byte	0x04
	.zero		1


	//   ....[75]....
        /*05c4*/ 	.word	0x00004660
        /*05c8*/ 	.word	0x00000008
        /*05cc*/ 	.word	0x000000a0
        /*05d0*/ 	.short	0x010a
        /*05d2*/ 	.byte	0xff
	.zero		1


	//   ....[76]....
        /*05d4*/ 	.word	0x000047d0
        /*05d8*/ 	.word	0x00000000
        /*05dc*/ 	.word	0x00000000
        /*05e0*/ 	.short	0x0101
        /*05e2*/ 	.byte	0xff
	.zero		1


	//   ....[77]....
        /*05e4*/ 	.word	0x00004cb0
        /*05e8*/ 	.word	0x000000ff
        /*05ec*/ 	.word	0x00000098
        /*05f0*/ 	.short	0x010a
        /*05f2*/ 	.byte	0x15
	.zero		1


	//   ....[78]....
        /*05f4*/ 	.word	0x00004e40
        /*05f8*/ 	.word	0x000000ff
        /*05fc*/ 	.word	0x00000070
        /*0600*/ 	.short	0x010a
        /*0602*/ 	.byte	0x15
	.zero		1


	//   ....[79]....
        /*0604*/ 	.word	0x00004f90
        /*0608*/ 	.word	0x000000ff
        /*060c*/ 	.word	0x00000050
        /*0610*/ 	.short	0x010b
        /*0612*/ 	.byte	0x15
	.zero		1


	//   ....[80]....
        /*0614*/ 	.word	0x00004fb0
        /*0618*/ 	.word	0x000000ff
        /*061c*/ 	.word	0x00000000
        /*0620*/ 	.short	0x0101
        /*0622*/ 	.byte	0x04
	.zero		1


	//   ....[81]....
        /*0624*/ 	.word	0x00004fc0
        /*0628*/ 	.word	0x000000ff
        /*062c*/ 	.word	0x00000078
        /*0630*/ 	.short	0x010a
        /*0632*/ 	.byte	0x15
	.zero		1


	//   ....[82]....
        /*0634*/ 	.word	0x00005110
        /*0638*/ 	.word	0x000000ff
        /*063c*/ 	.word	0x00000058
        /*0640*/ 	.short	0x010b
        /*0642*/ 	.byte	0x15
	.zero		1


	//   ....[83]....
        /*0644*/ 	.word	0x00005130
        /*0648*/ 	.word	0x000000ff
        /*064c*/ 	.word	0x00000000
        /*0650*/ 	.short	0x0101
        /*0652*/ 	.byte	0x04
	.zero		1


	//   ....[84]....
        /*0654*/ 	.word	0x00005140
        /*0658*/ 	.word	0x000000ff
        /*065c*/ 	.word	0x00000080
        /*0660*/ 	.short	0x010a
        /*0662*/ 	.byte	0x15
	.zero		1


	//   ....[85]....
        /*0664*/ 	.word	0x000052a0
        /*0668*/ 	.word	0x000000ff
        /*066c*/ 	.word	0x00000060
        /*0670*/ 	.short	0x010b
        /*0672*/ 	.byte	0x15
	.zero		1


	//   ....[86]....
        /*0674*/ 	.word	0x000052c0
        /*0678*/ 	.word	0x000000ff
        /*067c*/ 	.word	0x00000000
        /*0680*/ 	.short	0x0101
        /*0682*/ 	.byte	0x04
	.zero		1


	//   ....[87]....
        /*0684*/ 	.word	0x000052d0
        /*0688*/ 	.word	0x000000ff
        /*068c*/ 	.word	0x00000088
        /*0690*/ 	.short	0x010a
        /*0692*/ 	.byte	0x15
	.zero		1


	//   ....[88]....
        /*0694*/ 	.word	0x000054d0
        /*0698*/ 	.word	0x000000ff
        /*069c*/ 	.word	0x00000068
        /*06a0*/ 	.short	0x010b
        /*06a2*/ 	.byte	0x15
	.zero		1


	//   ....[89]....
        /*06a4*/ 	.word	0x000054e0
        /*06a8*/ 	.word	0x000000ff
        /*06ac*/ 	.word	0x00000000
        /*06b0*/ 	.short	0x0101
        /*06b2*/ 	.byte	0x29
	.zero		1


	//   ....[90]....
        /*06b4*/ 	.word	0x00005510
        /*06b8*/ 	.word	0x000000ff
        /*06bc*/ 	.word	0x00000070
        /*06c0*/ 	.short	0x010a
        /*06c2*/ 	.byte	0x15
	.zero		1


	//   ....[91]....
        /*06c4*/ 	.word	0x00005530
        /*06c8*/ 	.word	0x000000ff
        /*06cc*/ 	.word	0x00000078
        /*06d0*/ 	.short	0x010a
        /*06d2*/ 	.byte	0x15
	.zero		1


	//   ....[92]....
        /*06d4*/ 	.word	0x00005550
        /*06d8*/ 	.word	0x000000ff
        /*06dc*/ 	.word	0x00000080
        /*06e0*/ 	.short	0x010a
        /*06e2*/ 	.byte	0x15
	.zero		1


	//   ....[93]....
        /*06e4*/ 	.word	0x00005590
        /*06e8*/ 	.word	0x00000000
        /*06ec*/ 	.word	0x00000088
        /*06f0*/ 	.short	0x010a
        /*06f2*/ 	.byte	0xff
	.zero		1


	//   ....[94]....
        /*06f4*/ 	.word	0x000058c0
        /*06f8*/ 	.word	0x00000003
        /*06fc*/ 	.word	0x000000a0
        /*0700*/ 	.short	0x010a
        /*0702*/ 	.byte	0xff
	.zero		1


	//   ....[95]....
        /*0704*/ 	.word	0x00005a40
        /*0708*/ 	.word	0x00000000
        /*070c*/ 	.word	0x00000000
        /*0710*/ 	.short	0x0101
        /*0712*/ 	.byte	0xff
	.zero		1


	//   ....[96]....
        /*0714*/ 	.word	0x000065a0
        /*0718*/ 	.word	0x00000003
        /*071c*/ 	.word	0x00000050
        /*0720*/ 	.short	0x010a
        /*0722*/ 	.byte	0xff
	.zero		1


	//   ....[97]....
        /*0724*/ 	.word	0x000065e0
        /*0728*/ 	.word	0x000000a3
        /*072c*/ 	.word	0x000000c0
        /*0730*/ 	.short	0x010a
        /*0732*/ 	.byte	0xff
	.zero		1


	//   ....[98]....
        /*0734*/ 	.word	0x00006710
        /*0738*/ 	.word	0x00000003
        /*073c*/ 	.word	0x00000050
        /*0740*/ 	.short	0x010a
        /*0742*/ 	.byte	0xff
	.zero		1


	//   ....[99]....
        /*0744*/ 	.word	0x00006850
        /*0748*/ 	.word	0x00000000
        /*074c*/ 	.word	0x00000000
        /*0750*/ 	.short	0x0101
        /*0752*/ 	.byte	0xff
	.zero		1


	//   ....[100]....
        /*0754*/ 	.word	0x000068d0
        /*0758*/ 	.word	0x000000a3
        /*075c*/ 	.word	0x000000c0
        /*0760*/ 	.short	0x010a
        /*0762*/ 	.byte	0xff
	.zero		1


	//   ....[101]....
        /*0764*/ 	.word	0x00007c80
        /*0768*/ 	.word	0x000000bf
        /*076c*/ 	.word	0x00000050
        /*0770*/ 	.short	0x010a
        /*0772*/ 	.byte	0xff
	.zero		1


	//   ....[102]....
        /*0774*/ 	.word	0x00007d50
        /*0778*/ 	.word	0x000000bf
        /*077c*/ 	.word	0x00000050
        /*0780*/ 	.short	0x010a
        /*0782*/ 	.byte	0xff
	.zero		1


	//   ....[103]....
        /*0784*/ 	.word	0x00007e90
        /*0788*/ 	.word	0x00000000
        /*078c*/ 	.word	0x00000000
        /*0790*/ 	.short	0x0101
        /*0792*/ 	.byte	0xff
	.zero		1


	//   ....[104]....
        /*0794*/ 	.word	0x00009230
        /*0798*/ 	.word	0x00000000
        /*079c*/ 	.word	0x00000050
        /*07a0*/ 	.short	0x010a
        /*07a2*/ 	.byte	0xff
	.zero		1


	//   ....[105]....
        /*07a4*/ 	.word	0x00009300
        /*07a8*/ 	.word	0x00000000
        /*07ac*/ 	.word	0x00000050
        /*07b0*/ 	.short	0x010a
        /*07b2*/ 	.byte	0xff
	.zero		1


	//   ....[106]....
        /*07b4*/ 	.word	0x00009440
        /*07b8*/ 	.word	0x00000000
        /*07bc*/ 	.word	0x00000000
        /*07c0*/ 	.short	0x0101
        /*07c2*/ 	.byte	0xff
	.zero		1


	//   ....[107]....
        /*07c4*/ 	.word	0x0000a810
        /*07c8*/ 	.word	0x00000000
        /*07cc*/ 	.word	0x00000050
        /*07d0*/ 	.short	0x010a
        /*07d2*/ 	.byte	0xff
	.zero		1


	//   ....[108]....
        /*07d4*/ 	.word	0x0000a8e0
        /*07d8*/ 	.word	0x00000000
        /*07dc*/ 	.word	0x00000050
        /*07e0*/ 	.short	0x010a
        /*07e2*/ 	.byte	0xff
	.zero		1


	//   ....[109]....
        /*07e4*/ 	.word	0x0000aa20
        /*07e8*/ 	.word	0x00000000
        /*07ec*/ 	.word	0x00000000
        /*07f0*/ 	.short	0x0101
        /*07f2*/ 	.byte	0xff
	.zero		1


	//   ....[110]....
        /*07f4*/ 	.word	0x0000ae50
        /*07f8*/ 	.word	0x000000a3
        /*07fc*/ 	.word	0x00000000
        /*0800*/ 	.short	0x0101
        /*0802*/ 	.byte	0xff
	.zero		1


	//   ....[111]....
        /*0804*/ 	.word	0x0000bec0
        /*0808*/ 	.word	0x00000003
        /*080c*/ 	.word	0x000000f0
        /*0810*/ 	.short	0x010a
        /*0812*/ 	.byte	0xff
	.zero		1


	//   ....[112]....
        /*0814*/ 	.word	0x0000bf20
        /*0818*/ 	.word	0x00000000
        /*081c*/ 	.word	0x00000028
        /*0820*/ 	.short	0x010a
        /*0822*/ 	.byte	0xff
	.zero		1


	//   ....[113]....
        /*0824*/ 	.word	0x0000bf80
        /*0828*/ 	.word	0x00000000
        /*082c*/ 	.word	0x00000028
        /*0830*/ 	.short	0x010a
        /*0832*/ 	.byte	0xff
	.zero		1


	//   ....[114]....
        /*0834*/ 	.word	0x0000bfd0
        /*0838*/ 	.word	0x00000003
        /*083c*/ 	.word	0x000000a0
        /*0840*/ 	.short	0x010a
        /*0842*/ 	.byte	0xff
	.zero		1


	//   ....[115]....
        /*0844*/ 	.word	0x0000c030
        /*0848*/ 	.word	0x00000000
        /*084c*/ 	.word	0x00000000
        /*0850*/ 	.short	0x010a
        /*0852*/ 	.byte	0xff
	.zero		1


	//   ....[116]....
        /*0854*/ 	.word	0x0000c090
        /*0858*/ 	.word	0x00000000
        /*085c*/ 	.word	0x00000000
        /*0860*/ 	.short	0x010a
        /*0862*/ 	.byte	0xff
	.zero		1


	//   ....[117]....
        /*0864*/ 	.word	0x0000c0f0
        /*0868*/ 	.word	0x00000000
        /*086c*/ 	.word	0x00000000
        /*0870*/ 	.short	0x010a
        /*0872*/ 	.byte	0xff
	.zero		1


	//   ....[118]....
        /*0874*/ 	.word	0x0000c150
        /*0878*/ 	.word	0x00000000
        /*087c*/ 	.word	0x00000000
        /*0880*/ 	.short	0x010a
        /*0882*/ 	.byte	0xff
	.zero		1


	//   ....[119]....
        /*0884*/ 	.word	0x0000c1a0
        /*0888*/ 	.word	0x00000000
        /*088c*/ 	.word	0x000000e0
        /*0890*/ 	.short	0x010a
        /*0892*/ 	.byte	0xff
	.zero		1


	//   ....[120]....
        /*0894*/ 	.word	0x0000c200
        /*0898*/ 	.word	0x00000000
        /*089c*/ 	.word	0x000000b0
        /*08a0*/ 	.short	0x010a
        /*08a2*/ 	.byte	0xff
	.zero		1


	//   ....[121]....
        /*08a4*/ 	.word	0x0000c250
        /*08a8*/ 	.word	0x00000000
        /*08ac*/ 	.word	0x000000a0
        /*08b0*/ 	.short	0x010a
        /*08b2*/ 	.byte	0xff
	.zero		1


	//   ....[122]....
        /*08b4*/ 	.word	0x0000c2b0
        /*08b8*/ 	.word	0x00000000
        /*08bc*/ 	.word	0x000000b0
        /*08c0*/ 	.short	0x010a
        /*08c2*/ 	.byte	0xff
	.zero		1


	//   ....[123]....
        /*08c4*/ 	.word	0x0000c310
        /*08c8*/ 	.word	0x00000005
        /*08cc*/ 	.word	0x00000008
        /*08d0*/ 	.short	0x010a
        /*08d2*/ 	.byte	0xff
	.zero		1


	//   ....[124]....
        /*08d4*/ 	.word	0x0000c400
        /*08d8*/ 	.word	0x00000003
        /*08dc*/ 	.word	0x00000008
        /*08e0*/ 	.short	0x010a
        /*08e2*/ 	.byte	0xff
	.zero		1


	//   ....[125]....
        /*08e4*/ 	.word	0x0000c450
        /*08e8*/ 	.word	0x00000000
        /*08ec*/ 	.word	0x000000a0
        /*08f0*/ 	.short	0x010a
        /*08f2*/ 	.byte	0xff
	.zero		1


	//   ....[126]....
        /*08f4*/ 	.word	0x0000c4b0
        /*08f8*/ 	.word	0x00000000
        /*08fc*/ 	.word	0x000000d0
        /*0900*/ 	.short	0x010a
        /*0902*/ 	.byte	0xff
	.zero		1


	//   ....[127]....
        /*0904*/ 	.word	0x0000c510
        /*0908*/ 	.word	0x00000000
        /*090c*/ 	.word	0x00000000
        /*0910*/ 	.short	0x010a
        /*0912*/ 	.byte	0xff
	.zero		1


	//   ....[128]....
        /*0914*/ 	.word	0x0000c570
        /*0918*/ 	.word	0x00000000
        /*091c*/ 	.word	0x00000000
        /*0920*/ 	.short	0x010a
        /*0922*/ 	.byte	0xff
	.zero		1


	//   ....[129]....
        /*0924*/ 	.word	0x0000c5d0
        /*0928*/ 	.word	0x00000000
        /*092c*/ 	.word	0x00000100
        /*0930*/ 	.short	0x010a
        /*0932*/ 	.byte	0xff
	.zero		1


	//   ....[130]....
        /*0934*/ 	.word	0x0000c620
        /*0938*/ 	.word	0x00000008
        /*093c*/ 	.word	0x000000a0
        /*0940*/ 	.short	0x010a
        /*0942*/ 	.byte	0xff
	.zero		1


	//   ....[131]....
        /*0944*/ 	.word	0x0000c680
        /*0948*/ 	.word	0x00000000
        /*094c*/ 	.word	0x00000098
        /*0950*/ 	.short	0x010a
        /*0952*/ 	.byte	0xff
	.zero		1


	//   ....[132]....
        /*0954*/ 	.word	0x0000c6e0
        /*0958*/ 	.word	0x00000005
        /*095c*/ 	.word	0x00000070
        /*0960*/ 	.short	0x010a
        /*0962*/ 	.byte	0xff
	.zero		1


	//   ....[133]....
        /*0964*/ 	.word	0x0000c740
        /*0968*/ 	.word	0x00000005
        /*096c*/ 	.word	0x00000078
        /*0970*/ 	.short	0x010a
        /*0972*/ 	.byte	0xff
	.zero		1


	//   ....[134]....
        /*0974*/ 	.word	0x0000c7a0
        /*0978*/ 	.word	0x00000005
        /*097c*/ 	.word	0x00000080
        /*0980*/ 	.short	0x010a
        /*0982*/ 	.byte	0xff
	.zero		1


	//   ....[135]....
        /*0984*/ 	.word	0x0000c800
        /*0988*/ 	.word	0x00000005
        /*098c*/ 	.word	0x00000088
        /*0990*/ 	.short	0x010a
        /*0992*/ 	.byte	0xff
	.zero		1


	//   ....[136]....
        /*0994*/ 	.word	0x0000c860
        /*0998*/ 	.word	0x00000000
        /*099c*/ 	.word	0x00000070
        /*09a0*/ 	.short	0x010a
        /*09a2*/ 	.byte	0xff
	.zero		1


	//   ....[137]....
        /*09a4*/ 	.word	0x0000c8c0
        /*09a8*/ 	.word	0x00000000
        /*09ac*/ 	.word	0x00000078
        /*09b0*/ 	.short	0x010a
        /*09b2*/ 	.byte	0xff
	.zero		1


	//   ....[138]....
        /*09b4*/ 	.word	0x0000c920
        /*09b8*/ 	.word	0x00000000
        /*09bc*/ 	.word	0x00000080
        /*09c0*/ 	.short	0x010a
        /*09c2*/ 	.byte	0xff
	.zero		1


	//   ....[139]....
        /*09c4*/ 	.word	0x0000c970
        /*09c8*/ 	.word	0x00000003
        /*09cc*/ 	.word	0x000000a0
        /*09d0*/ 	.short	0x010a
        /*09d2*/ 	.byte	0xff
	.zero		1


	//   ....[140]....
        /*09d4*/ 	.word	0x0000c9c0
        /*09d8*/ 	.word	0x00000003
        /*09dc*/ 	.word	0x00000050
        /*09e0*/ 	.short	0x010a
        /*09e2*/ 	.byte	0xff
	.zero		1


	//   ....[141]....
        /*09e4*/ 	.word	0x0000ca10
        /*09e8*/ 	.word	0x000000a3
        /*09ec*/ 	.word	0x000000c0
        /*09f0*/ 	.short	0x010a
        /*09f2*/ 	.byte	0xff
	.zero		1


	//   ....[142]....
        /*09f4*/ 	.word	0x0000ca60
        /*09f8*/ 	.word	0x000000bf
        /*09fc*/ 	.word	0x00000050
        /*0a00*/ 	.short	0x010a
        /*0a02*/ 	.byte	0xff
	.zero		1


	//   ....[143]....
        /*0a04*/ 	.word	0x0000cab0
        /*0a08*/ 	.word	0x00000000
        /*0a0c*/ 	.word	0x00000050
        /*0a10*/ 	.short	0x010a
        /*0a12*/ 	.byte	0xff
	.zero		1


	//   ....[144]....
        /*0a14*/ 	.word	0x0000cb00
        /*0a18*/ 	.word	0x00000000
        /*0a1c*/ 	.word	0x00000050
        /*0a20*/ 	.short	0x010a
        /*0a22*/ 	.byte	0xff
	.zero		1


	//----- nvinfo : EIATTR_NUM_MBARRIERS
	.align		4
.L_48:
        /*0a24*/ 	.byte	0x03, 0x38
        /*0a26*/ 	.short	0x0021


	//----- nvinfo : EIATTR_EXIT_INSTR_OFFSETS
	.align		4
        /*0a28*/ 	.byte	0x04, 0x1c
        /*0a2a*/ 	.short	(.L_50 - .L_49)


	//   ....[0]....
.L_49:
        /*0a2c*/ 	.word	0x00002c00


	//   ....[1]....
        /*0a30*/ 	.word	0x000030f0


	//   ....[2]....
        /*0a34*/ 	.word	0x00003150


	//   ....[3]....
        /*0a38*/ 	.word	0x000043b0


	//   ....[4]....
        /*0a3c*/ 	.word	0x000055c0


	//   ....[5]....
        /*0a40*/ 	.word	0x00005600


	//   ....[6]....
        /*0a44*/ 	.word	0x0000beb0


	//----- nvinfo : EIATTR_MAX_THREADS
	.align		4
.L_50:
        /*0a48*/ 	.byte	0x04, 0x05
        /*0a4a*/ 	.short	(.L_52 - .L_51)
.L_51:
        /*0a4c*/ 	.word	0x00000100
        /*0a50*/ 	.word	0x00000001
        /*0a54*/ 	.word	0x00000001


	//----- nvinfo : EIATTR_CRS_STACK_SIZE
	.align		4
.L_52:
        /*0a58*/ 	.byte	0x04, 0x1e
        /*0a5a*/ 	.short	(.L_54 - .L_53)
.L_53:
        /*0a5c*/ 	.word	0x00000000


	//----- nvinfo : EIATTR_CBANK_PARAM_SIZE
	.align		4
.L_54:
        /*0a60*/ 	.byte	0x03, 0x19
        /*0a62*/ 	.short	0x0800


	//----- nvinfo : EIATTR_PARAM_CBANK
	.align		4
        /*0a64*/ 	.byte	0x04, 0x0a
        /*0a66*/ 	.short	(.L_56 - .L_55)
	.align		4
.L_55:
        /*0a68*/ 	.word	index@(.nv.constant0._ZN7cutlass13device_kernelINS_4gemm6kernel13GemmUniversalIN4cute5tupleIJiiiiEEENS1_10collective13CollectiveMmaINS1_35MainloopSm100TmaUmmaWarpSpecializedILi5ELi2ELi2ENS5_IJNS4_1CILi8EEENSA_ILi1EEESC_EEEEENS5_IJNSA_ILi256EEESF_NSA_ILi128EEEEEENS_12float_e4m3_tENS5_IJlSC_lEEESI_SJ_NS4_8TiledMMAINS4_8MMA_AtomIJNS4_10MMA_TraitsINS4_25SM100_MMA_F8F6F4_2x1SM_SSEJSI_SI_fSF_SF_NS4_17integral_constantINS4_4UMMA5MajorELSQ_0EEESR_NSO_INSP_7ScaleInELSS_0EEEST_EEEEEENS4_6LayoutINS5_IJSC_SC_SC_EEENS5_IJNSA_ILi0EEESY_SY_EEEEENS5_IJNS4_10UnderscoreES11_S11_EEEEENS4_18SM100_TMA_2SM_LOADENS4_14ComposedLayoutINS4_7SwizzleILi3ELi4ELi3EEENS4_18smem_ptr_flag_bitsILi8EEENSW_INS5_IJSB_SG_EEENS5_IJSG_SC_EEEEEEEvNS4_8identityENS4_28SM100_TMA_2SM_LOAD_MULTICASTES1D_vS1E_EENS_8epilogue10collective18CollectiveEpilogueINS1H_23Sm100TmaWarpSpecializedILi4ELi2ELi64ELb0ELb0EEEJNS5_IJSG_SF_SG_EEENS5_IJNSW_ISG_SC_EENSW_INSA_ILi64EEESC_EEEEESI_SJ_SI_SJ_NS1H_6fusion15FusionCallbacksIS1L_NS1R_17LinearCombinationISI_fSI_fLNS_15FloatRoundStyleE2EEES1M_S1Q_JEEENS4_5SM1004TMEM4LOAD26SM100_TMEM_LOAD_32dp32b64xENS4_13SM90_TMA_LOADENS15_INS16_ILi2ELi4ELi3EEES19_NSW_INS5_IJSB_S1O_EEENS5_IJS1O_SC_EEEEEEENS4_39AutoVectorizingCopyWithAssumedAlignmentILi128EEENS4_14SM90_TMA_STOREES26_S28_S28_EEEvvEEEEvNT_6ParamsE)
        /*0a6c*/ 	.short	0x0380
        /*0a6e*/ 	.short	0x0800


	//----- nvinfo : EIATTR_SW_WAR
	.align		4
.L_56:
        /*0a70*/ 	.byte	0x04, 0x36
        /*0a72*/ 	.short	(.L_58 - .L_57)
.L_57:
        /*0a74*/ 	.word	0x00000008
.L_58:


//--------------------- .nv.callgraph             --------------------------
	.section	.nv.callgraph,"",@"SHT_CUDA_CALLGRAPH"
	.align	4
	.sectionentsize	8
	.align		4
        /*0000*/ 	.word	0x00000000
	.align		4
        /*0004*/ 	.word	0xffffffff
	.align		4
        /*0008*/ 	.word	index@(_ZN7cutlass13device_kernelINS_4gemm6kernel13GemmUniversalIN4cute5tupleIJiiiiEEENS1_10collective13CollectiveMmaINS1_35MainloopSm100TmaUmmaWarpSpecializedILi5ELi2ELi2ENS5_IJNS4_1CILi8EEENSA_ILi1EEESC_EEEEENS5_IJNSA_ILi256EEESF_NSA_ILi128EEEEEENS_12float_e4m3_tENS5_IJlSC_lEEESI_SJ_NS4_8TiledMMAINS4_8MMA_AtomIJNS4_10MMA_TraitsINS4_25SM100_MMA_F8F6F4_2x1SM_SSEJSI_SI_fSF_SF_NS4_17integral_constantINS4_4UMMA5MajorELSQ_0EEESR_NSO_INSP_7ScaleInELSS_0EEEST_EEEEEENS4_6LayoutINS5_IJSC_SC_SC_EEENS5_IJNSA_ILi0EEESY_SY_EEEEENS5_IJNS4_10UnderscoreES11_S11_EEEEENS4_18SM100_TMA_2SM_LOADENS4_14ComposedLayoutINS4_7SwizzleILi3ELi4ELi3EEENS4_18smem_ptr_flag_bitsILi8EEENSW_INS5_IJSB_SG_EEENS5_IJSG_SC_EEEEEEEvNS4_8identityENS4_28SM100_TMA_2SM_LOAD_MULTICASTES1D_vS1E_EENS_8epilogue10collective18CollectiveEpilogueINS1H_23Sm100TmaWarpSpecializedILi4ELi2ELi64ELb0ELb0EEEJNS5_IJSG_SF_SG_EEENS5_IJNSW_ISG_SC_EENSW_INSA_ILi64EEESC_EEEEESI_SJ_SI_SJ_NS1H_6fusion15FusionCallbacksIS1L_NS1R_17LinearCombinationISI_fSI_fLNS_15FloatRoundStyleE2EEES1M_S1Q_JEEENS4_5SM1004TMEM4LOAD26SM100_TMEM_LOAD_32dp32b64xENS4_13SM90_TMA_LOADENS15_INS16_ILi2ELi4ELi3EEES19_NSW_INS5_IJSB_S1O_EEENS5_IJS1O_SC_EEEEEEENS4_39AutoVectorizingCopyWithAssumedAlignmentILi128EEENS4_14SM90_TMA_STOREES26_S28_S28_EEEvvEEEEvNT_6ParamsE)
	.align		4
        /*000c*/ 	.word	index@(__assertfail)
	.align		4
        /*0010*/ 	.word	0x00000000
	.align		4
        /*0014*/ 	.word	0xfffffffe
	.align		4
        /*0018*/ 	.word	0x00000000
	.align		4
        /*001c*/ 	.word	0xfffffffd
	.align		4
        /*0020*/ 	.word	0x00000000
	.align		4
        /*0024*/ 	.word	0xfffffffc


//--------------------- .nv.constant4             --------------------------
	.section	.nv.constant4,"a",@progbits
	.align	8
	.align		8
.nv.constant4:
        /*0000*/ 	.dword	__assertfail
	.align		8
        /*0008*/ 	.dword	__unnamed_1
	.align		8
        /*0010*/ 	.dword	__unnamed_2
	.align		8
        /*0018*/ 	.dword	__unnamed_3
	.align		8
        /*0020*/ 	.dword	_ZN40_INTERNAL_ce07cc0d_4_k_cu_2405485a_333314cuda3std3__45__cpo5beginE
	.align		8
        /*0028*/ 	.dword	_ZN40_INTERNAL_ce07cc0d_4_k_cu_2405485a_333314cuda3std3__45__cpo3endE
	.align		8
        /*0030*/ 	.dword	_ZN40_INTERNAL_ce07cc0d_4_k_cu_2405485a_333314cuda3std3__45__cpo6cbeginE
	.align		8
        /*0038*/ 	.dword	_ZN40_INTERNAL_ce07cc0d_4_k_cu_2405485a_333314cuda3std3__45__cpo4cendE
	.align		8
        /*0040*/ 	.dword	_ZN40_INTERNAL_ce07cc0d_4_k_cu_2405485a_333314cuda3std3__442_GLOBAL__N__ce07cc0d_4_k_cu_2405485a_333316ignoreE
	.align		8
        /*0048*/ 	.dword	_ZN40_INTERNAL_ce07cc0d_4_k_cu_2405485a_333314cuda3std3__419piecewise_constructE
	.align		8
        /*0050*/ 	.dword	_ZN40_INTERNAL_ce07cc0d_4_k_cu_2405485a_333314cuda3std3__48in_placeE
	.align		8
        /*0058*/ 	.dword	_ZN40_INTERNAL_ce07cc0d_4_k_cu_2405485a_333314cuda3std6ranges3__45__cpo4swapE
	.align		8
        /*0060*/ 	.dword	_ZN40_INTERNAL_ce07cc0d_4_k_cu_2405485a_333314cuda3std6ranges3__45__cpo9iter_moveE
	.align		8
        /*0068*/ 	.dword	_ZN40_INTERNAL_ce07cc0d_4_k_cu_2405485a_333314cute7productE
	.align		8
        /*0070*/ 	.dword	_ZN40_INTERNAL_ce07cc0d_4_k_cu_2405485a_333314cute1_E
	.align		8
        /*0078*/ 	.dword	$str$25
	.align		8
        /*0080*/ 	.dword	$str$26
	.align		8
        /*0088*/ 	.dword	$str$27
	.align		8
        /*0090*/ 	.dword	$str$28


//--------------------- .text._ZN7cutlass13device_kernelINS_4gemm6kernel13GemmUniversalIN4cute5tupleIJiiiiEEENS1_10collective13CollectiveMmaINS1_35MainloopSm100TmaUmmaWarpSpecializedILi5ELi2ELi2ENS5_IJNS4_1CILi8EEENSA_ILi1EEESC_EEEEENS5_IJNSA_ILi256EEESF_NSA_ILi128EEEEEENS_12float_e4m3_tENS5_IJlSC_lEEESI_SJ_NS4_8TiledMMAINS4_8MMA_AtomIJNS4_10MMA_TraitsINS4_25SM100_MMA_F8F6F4_2x1SM_SSEJSI_SI_fSF_SF_NS4_17integral_constantINS4_4UMMA5MajorELSQ_0EEESR_NSO_INSP_7ScaleInELSS_0EEEST_EEEEEENS4_6LayoutINS5_IJSC_SC_SC_EEENS5_IJNSA_ILi0EEESY_SY_EEEEENS5_IJNS4_10UnderscoreES11_S11_EEEEENS4_18SM100_TMA_2SM_LOADENS4_14ComposedLayoutINS4_7SwizzleILi3ELi4ELi3EEENS4_18smem_ptr_flag_bitsILi8EEENSW_INS5_IJSB_SG_EEENS5_IJSG_SC_EEEEEEEvNS4_8identityENS4_28SM100_TMA_2SM_LOAD_MULTICASTES1D_vS1E_EENS_8epilogue10collective18CollectiveEpilogueINS1H_23Sm100TmaWarpSpecializedILi4ELi2ELi64ELb0ELb0EEEJNS5_IJSG_SF_SG_EEENS5_IJNSW_ISG_SC_EENSW_INSA_ILi64EEESC_EEEEESI_SJ_SI_SJ_NS1H_6fusion15FusionCallbacksIS1L_NS1R_17LinearCombinationISI_fSI_fLNS_15FloatRoundStyleE2EEES1M_S1Q_JEEENS4_5SM1004TMEM4LOAD26SM100_TMEM_LOAD_32dp32b64xENS4_13SM90_TMA_LOADENS15_INS16_ILi2ELi4ELi3EEES19_NSW_INS5_IJSB_S1O_EEENS5_IJS1O_SC_EEEEEEENS4_39AutoVectorizingCopyWithAssumedAlignmentILi128EEENS4_14SM90_TMA_STOREES26_S28_S28_EEEvvEEEEvNT_6ParamsE --------------------------
	.section	.text._ZN7cutlass13device_kernelINS_4gemm6kernel13GemmUniversalIN4cute5tupleIJiiiiEEENS1_10collective13CollectiveMmaINS1_35MainloopSm100TmaUmmaWarpSpecializedILi5ELi2ELi2ENS5_IJNS4_1CILi8EEENSA_ILi1EEESC_EEEEENS5_IJNSA_ILi256EEESF_NSA_ILi128EEEEEENS_12float_e4m3_tENS5_IJlSC_lEEESI_SJ_NS4_8TiledMMAINS4_8MMA_AtomIJNS4_10MMA_TraitsINS4_25SM100_MMA_F8F6F4_2x1SM_SSEJSI_SI_fSF_SF_NS4_17integral_constantINS4_4UMMA5MajorELSQ_0EEESR_NSO_INSP_7ScaleInELSS_0EEEST_EEEEEENS4_6LayoutINS5_IJSC_SC_SC_EEENS5_IJNSA_ILi0EEESY_SY_EEEEENS5_IJNS4_10UnderscoreES11_S11_EEEEENS4_18SM100_TMA_2SM_LOADENS4_14ComposedLayoutINS4_7SwizzleILi3ELi4ELi3EEENS4_18smem_ptr_flag_bitsILi8EEENSW_INS5_IJSB_SG_EEENS5_IJSG_SC_EEEEEEEvNS4_8identityENS4_28SM100_TMA_2SM_LOAD_MULTICASTES1D_vS1E_EENS_8epilogue10collective18CollectiveEpilogueINS1H_23Sm100TmaWarpSpecializedILi4ELi2ELi64ELb0ELb0EEEJNS5_IJSG_SF_SG_EEENS5_IJNSW_ISG_SC_EENSW_INSA_ILi64EEESC_EEEEESI_SJ_SI_SJ_NS1H_6fusion15FusionCallbacksIS1L_NS1R_17LinearCombinationISI_fSI_fLNS_15FloatRoundStyleE2EEES1M_S1Q_JEEENS4_5SM1004TMEM4LOAD26SM100_TMEM_LOAD_32dp32b64xENS4_13SM90_TMA_LOADENS15_INS16_ILi2ELi4ELi3EEES19_NSW_INS5_IJSB_S1O_EEENS5_IJS1O_SC_EEEEEEENS4_39AutoVectorizingCopyWithAssumedAlignmentILi128EEENS4_14SM90_TMA_STOREES26_S28_S28_EEEvvEEEEvNT_6ParamsE,"ax",@progbits
	.align	128
.text._ZN7cutlass13device_kernelINS_4gemm6kernel13GemmUniversalIN4cute5tupleIJiiiiEEENS1_10collective13CollectiveMmaINS1_35MainloopSm100TmaUmmaWarpSpecializedILi5ELi2ELi2ENS5_IJNS4_1CILi8EEENSA_ILi1EEESC_EEEEENS5_IJNSA_ILi256EEESF_NSA_ILi128EEEEEENS_12float_e4m3_tENS5_IJlSC_lEEESI_SJ_NS4_8TiledMMAINS4_8MMA_AtomIJNS4_10MMA_TraitsINS4_25SM100_MMA_F8F6F4_2x1SM_SSEJSI_SI_fSF_SF_NS4_17integral_constantINS4_4UMMA5MajorELSQ_0EEESR_NSO_INSP_7ScaleInELSS_0EEEST_EEEEEENS4_6LayoutINS5_IJSC_SC_SC_EEENS5_IJNSA_ILi0EEESY_SY_EEEEENS5_IJNS4_10UnderscoreES11_S11_EEEEENS4_18SM100_TMA_2SM_LOADENS4_14ComposedLayoutINS4_7SwizzleILi3ELi4ELi3EEENS4_18smem_ptr_flag_bitsILi8EEENSW_INS5_IJSB_SG_EEENS5_IJSG_SC_EEEEEEEvNS4_8identityENS4_28SM100_TMA_2SM_LOAD_MULTICASTES1D_vS1E_EENS_8epilogue10collective18CollectiveEpilogueINS1H_23Sm100TmaWarpSpecializedILi4ELi2ELi64ELb0ELb0EEEJNS5_IJSG_SF_SG_EEENS5_IJNSW_ISG_SC_EENSW_INSA_ILi64EEESC_EEEEESI_SJ_SI_SJ_NS1H_6fusion15FusionCallbacksIS1L_NS1R_17LinearCombinationISI_fSI_fLNS_15FloatRoundStyleE2EEES1M_S1Q_JEEENS4_5SM1004TMEM4LOAD26SM100_TMEM_LOAD_32dp32b64xENS4_13SM90_TMA_LOADENS15_INS16_ILi2ELi4ELi3EEES19_NSW_INS5_IJSB_S1O_EEENS5_IJS1O_SC_EEEEEEENS4_39AutoVectorizingCopyWithAssumedAlignmentILi128EEENS4_14SM90_TMA_STOREES26_S28_S28_EEEvvEEEEvNT_6ParamsE:
        .type           _ZN7cutlass13device_kernelINS_4gemm6kernel13GemmUniversalIN4cute5tupleIJiiiiEEENS1_10collective13CollectiveMmaINS1_35MainloopSm100TmaUmmaWarpSpecializedILi5ELi2ELi2ENS5_IJNS4_1CILi8EEENSA_ILi1EEESC_EEEEENS5_IJNSA_ILi256EEESF_NSA_ILi128EEEEEENS_12float_e4m3_tENS5_IJlSC_lEEESI_SJ_NS4_8TiledMMAINS4_8MMA_AtomIJNS4_10MMA_TraitsINS4_25SM100_MMA_F8F6F4_2x1SM_SSEJSI_SI_fSF_SF_NS4_17integral_constantINS4_4UMMA5MajorELSQ_0EEESR_NSO_INSP_7ScaleInELSS_0EEEST_EEEEEENS4_6LayoutINS5_IJSC_SC_SC_EEENS5_IJNSA_ILi0EEESY_SY_EEEEENS5_IJNS4_10UnderscoreES11_S11_EEEEENS4_18SM100_TMA_2SM_LOADENS4_14ComposedLayoutINS4_7SwizzleILi3ELi4ELi3EEENS4_18smem_ptr_flag_bitsILi8EEENSW_INS5_IJSB_SG_EEENS5_IJSG_SC_EEEEEEEvNS4_8identityENS4_28SM100_TMA_2SM_LOAD_MULTICASTES1D_vS1E_EENS_8epilogue10collective18CollectiveEpilogueINS1H_23Sm100TmaWarpSpecializedILi4ELi2ELi64ELb0ELb0EEEJNS5_IJSG_SF_SG_EEENS5_IJNSW_ISG_SC_EENSW_INSA_ILi64EEESC_EEEEESI_SJ_SI_SJ_NS1H_6fusion15FusionCallbacksIS1L_NS1R_17LinearCombinationISI_fSI_fLNS_15FloatRoundStyleE2EEES1M_S1Q_JEEENS4_5SM1004TMEM4LOAD26SM100_TMEM_LOAD_32dp32b64xENS4_13SM90_TMA_LOADENS15_INS16_ILi2ELi4ELi3EEES19_NSW_INS5_IJSB_S1O_EEENS5_IJS1O_SC_EEEEEEENS4_39AutoVectorizingCopyWithAssumedAlignmentILi128EEENS4_14SM90_TMA_STOREES26_S28_S28_EEEvvEEEEvNT_6ParamsE,@function
        .size           _ZN7cutlass13device_kernelINS_4gemm6kernel13GemmUniversalIN4cute5tupleIJiiiiEEENS1_10collective13CollectiveMmaINS1_35MainloopSm100TmaUmmaWarpSpecializedILi5ELi2ELi2ENS5_IJNS4_1CILi8EEENSA_ILi1EEESC_EEEEENS5_IJNSA_ILi256EEESF_NSA_ILi128EEEEEENS_12float_e4m3_tENS5_IJlSC_lEEESI_SJ_NS4_8TiledMMAINS4_8MMA_AtomIJNS4_10MMA_TraitsINS4_25SM100_MMA_F8F6F4_2x1SM_SSEJSI_SI_fSF_SF_NS4_17integral_constantINS4_4UMMA5MajorELSQ_0EEESR_NSO_INSP_7ScaleInELSS_0EEEST_EEEEEENS4_6LayoutINS5_IJSC_SC_SC_EEENS5_IJNSA_ILi0EEESY_SY_EEEEENS5_IJNS4_10UnderscoreES11_S11_EEEEENS4_18SM100_TMA_2SM_LOADENS4_14ComposedLayoutINS4_7SwizzleILi3ELi4ELi3EEENS4_18smem_ptr_flag_bitsILi8EEENSW_INS5_IJSB_SG_EEENS5_IJSG_SC_EEEEEEEvNS4_8identityENS4_28SM100_TMA_2SM_LOAD_MULTICASTES1D_vS1E_EENS_8epilogue10collective18CollectiveEpilogueINS1H_23Sm100TmaWarpSpecializedILi4ELi2ELi64ELb0ELb0EEEJNS5_IJSG_SF_SG_EEENS5_IJNSW_ISG_SC_EENSW_INSA_ILi64EEESC_EEEEESI_SJ_SI_SJ_NS1H_6fusion15FusionCallbacksIS1L_NS1R_17LinearCombinationISI_fSI_fLNS_15FloatRoundStyleE2EEES1M_S1Q_JEEENS4_5SM1004TMEM4LOAD26SM100_TMEM_LOAD_32dp32b64xENS4_13SM90_TMA_LOADENS15_INS16_ILi2ELi4ELi3EEES19_NSW_INS5_IJSB_S1O_EEENS5_IJS1O_SC_EEEEEEENS4_39AutoVectorizingCopyWithAssumedAlignmentILi128EEENS4_14SM90_TMA_STOREES26_S28_S28_EEEvvEEEEvNT_6ParamsE,(.L_x_191 - _ZN7cutlass13device_kernelINS_4gemm6kernel13GemmUniversalIN4cute5tupleIJiiiiEEENS1_10collective13CollectiveMmaINS1_35MainloopSm100TmaUmmaWarpSpecializedILi5ELi2ELi2ENS5_IJNS4_1CILi8EEENSA_ILi1EEESC_EEEEENS5_IJNSA_ILi256EEESF_NSA_ILi128EEEEEENS_12float_e4m3_tENS5_IJlSC_lEEESI_SJ_NS4_8TiledMMAINS4_8MMA_AtomIJNS4_10MMA_TraitsINS4_25SM100_MMA_F8F6F4_2x1SM_SSEJSI_SI_fSF_SF_NS4_17integral_constantINS4_4UMMA5MajorELSQ_0EEESR_NSO_INSP_7ScaleInELSS_0EEEST_EEEEEENS4_6LayoutINS5_IJSC_SC_SC_EEENS5_IJNSA_ILi0EEESY_SY_EEEEENS5_IJNS4_10UnderscoreES11_S11_EEEEENS4_18SM100_TMA_2SM_LOADENS4_14ComposedLayoutINS4_7SwizzleILi3ELi4ELi3EEENS4_18smem_ptr_flag_bitsILi8EEENSW_INS5_IJSB_SG_EEENS5_IJSG_SC_EEEEEEEvNS4_8identityENS4_28SM100_TMA_2SM_LOAD_MULTICASTES1D_vS1E_EENS_8epilogue10collective18CollectiveEpilogueINS1H_23Sm100TmaWarpSpecializedILi4ELi2ELi64ELb0ELb0EEEJNS5_IJSG_SF_SG_EEENS5_IJNSW_ISG_SC_EENSW_INSA_ILi64EEESC_EEEEESI_SJ_SI_SJ_NS1H_6fusion15FusionCallbacksIS1L_NS1R_17LinearCombinationISI_fSI_fLNS_15FloatRoundStyleE2EEES1M_S1Q_JEEENS4_5SM1004TMEM4LOAD26SM100_TMEM_LOAD_32dp32b64xENS4_13SM90_TMA_LOADENS15_INS16_ILi2ELi4ELi3EEES19_NSW_INS5_IJSB_S1O_EEENS5_IJS1O_SC_EEEEEEENS4_39AutoVectorizingCopyWithAssumedAlignmentILi128EEENS4_14SM90_TMA_STOREES26_S28_S28_EEEvvEEEEvNT_6ParamsE)
        .other          _ZN7cutlass13device_kernelINS_4gemm6kernel13GemmUniversalIN4cute5tupleIJiiiiEEENS1_10collective13CollectiveMmaINS1_35MainloopSm100TmaUmmaWarpSpecializedILi5ELi2ELi2ENS5_IJNS4_1CILi8EEENSA_ILi1EEESC_EEEEENS5_IJNSA_ILi256EEESF_NSA_ILi128EEEEEENS_12float_e4m3_tENS5_IJlSC_lEEESI_SJ_NS4_8TiledMMAINS4_8MMA_AtomIJNS4_10MMA_TraitsINS4_25SM100_MMA_F8F6F4_2x1SM_SSEJSI_SI_fSF_SF_NS4_17integral_constantINS4_4UMMA5MajorELSQ_0EEESR_NSO_INSP_7ScaleInELSS_0EEEST_EEEEEENS4_6LayoutINS5_IJSC_SC_SC_EEENS5_IJNSA_ILi0EEESY_SY_EEEEENS5_IJNS4_10UnderscoreES11_S11_EEEEENS4_18SM100_TMA_2SM_LOADENS4_14ComposedLayoutINS4_7SwizzleILi3ELi4ELi3EEENS4_18smem_ptr_flag_bitsILi8EEENSW_INS5_IJSB_SG_EEENS5_IJSG_SC_EEEEEEEvNS4_8identityENS4_28SM100_TMA_2SM_LOAD_MULTICASTES1D_vS1E_EENS_8epilogue10collective18CollectiveEpilogueINS1H_23Sm100TmaWarpSpecializedILi4ELi2ELi64ELb0ELb0EEEJNS5_IJSG_SF_SG_EEENS5_IJNSW_ISG_SC_EENSW_INSA_ILi64EEESC_EEEEESI_SJ_SI_SJ_NS1H_6fusion15FusionCallbacksIS1L_NS1R_17LinearCombinationISI_fSI_fLNS_15FloatRoundStyleE2EEES1M_S1Q_JEEENS4_5SM1004TMEM4LOAD26SM100_TMEM_LOAD_32dp32b64xENS4_13SM90_TMA_LOADENS15_INS16_ILi2ELi4ELi3EEES19_NSW_INS5_IJSB_S1O_EEENS5_IJS1O_SC_EEEEEEENS4_39AutoVectorizingCopyWithAssumedAlignmentILi128EEENS4_14SM90_TMA_STOREES26_S28_S28_EEEvvEEEEvNT_6ParamsE,@"STO_CUDA_ENTRY STV_DEFAULT"
_ZN7cutlass13device_kernelINS_4gemm6kernel13GemmUniversalIN4cute5tupleIJiiiiEEENS1_10collective13CollectiveMmaINS1_35MainloopSm100TmaUmmaWarpSpecializedILi5ELi2ELi2ENS5_IJNS4_1CILi8EEENSA_ILi1EEESC_EEEEENS5_IJNSA_ILi256EEESF_NSA_ILi128EEEEEENS_12float_e4m3_tENS5_IJlSC_lEEESI_SJ_NS4_8TiledMMAINS4_8MMA_AtomIJNS4_10MMA_TraitsINS4_25SM100_MMA_F8F6F4_2x1SM_SSEJSI_SI_fSF_SF_NS4_17integral_constantINS4_4UMMA5MajorELSQ_0EEESR_NSO_INSP_7ScaleInELSS_0EEEST_EEEEEENS4_6LayoutINS5_IJSC_SC_SC_EEENS5_IJNSA_ILi0EEESY_SY_EEEEENS5_IJNS4_10UnderscoreES11_S11_EEEEENS4_18SM100_TMA_2SM_LOADENS4_14ComposedLayoutINS4_7SwizzleILi3ELi4ELi3EEENS4_18smem_ptr_flag_bitsILi8EEENSW_INS5_IJSB_SG_EEENS5_IJSG_SC_EEEEEEEvNS4_8identityENS4_28SM100_TMA_2SM_LOAD_MULTICASTES1D_vS1E_EENS_8epilogue10collective18CollectiveEpilogueINS1H_23Sm100TmaWarpSpecializedILi4ELi2ELi64ELb0ELb0EEEJNS5_IJSG_SF_SG_EEENS5_IJNSW_ISG_SC_EENSW_INSA_ILi64EEESC_EEEEESI_SJ_SI_SJ_NS1H_6fusion15FusionCallbacksIS1L_NS1R_17LinearCombinationISI_fSI_fLNS_15FloatRoundStyleE2EEES1M_S1Q_JEEENS4_5SM1004TMEM4LOAD26SM100_TMEM_LOAD_32dp32b64xENS4_13SM90_TMA_LOADENS15_INS16_ILi2ELi4ELi3EEES19_NSW_INS5_IJSB_S1O_EEENS5_IJS1O_SC_EEEEEEENS4_39AutoVectorizingCopyWithAssumedAlignmentILi128EEENS4_14SM90_TMA_STOREES26_S28_S28_EEEvvEEEEvNT_6ParamsE:
[----:B------:R-:W1:Y:S01]  /*0000*/  LDC R1, c[0x0][0x37c] ;  /* 0x0000df00ff017b82 */ /* 0x000e620000000800 */
[----:B------:R-:W2:Y:S01]  /*0010*/  S2R R172, SR_TID.X ;  /* 0x0000000000ac7919 */ /* 0x000ea20000002100 */
[----:B------:R-:W3:Y:S06]  /*0020*/  LDCU.64 UR8, c[0x0][0x890] ;  /* 0x00011200ff0877ac */ /* 0x000eec0008000a00 */
[----:B------:R-:W4:Y:S01]  /*0030*/  S2UR UR45, SR_CgaCtaId ;  /* 0x00000000002d79c3 */ /* 0x000f220000008800 */
[----:B------:R-:W-:Y:S02]  /*0040*/  PRMT R158, RZ, 0x7610, R158 ;  /* 0x00007610ff9e7816 */ /* 0x000fe4000000009e */
[----:B------:R-:W-:Y:S01]  /*0050*/  ELECT P1, URZ, PT ;  /* 0x0000000000ff782f */ /* 0x000fe20003820000 */
[----:B---3--:R-:W-:-:S04]  /*0060*/  UISETP.NE.U32.AND UP0, UPT, UR8, URZ, UPT ;  /* 0x000000ff0800728c */ /* 0x008fc8000bf05070 */
[----:B------:R-:W-:Y:S02]  /*0070*/  UISETP.NE.AND.EX UP0, UPT, UR9, URZ, UPT, UP0 ;  /* 0x000000ff0900728c */ /* 0x000fe4000bf05300 */
[----:B----4-:R-:W-:Y:S02]  /*0080*/  ULOP3.LUT UR48, UR45, 0x1, URZ, 0xc0, !UPT ;  /* 0x000000012d307892 */ /* 0x010fe4000f8ec0ff */
[----:B------:R-:W-:Y:S01]  /*0090*/  ULOP3.LUT UR49, UR45, 0x1, URZ, 0x3c, !UPT ;  /* 0x000000012d317892 */ /* 0x000fe2000f8e3cff */
[----:B--2---:R-:W-:-:S05]  /*00a0*/  SHF.R.U32.HI R159, RZ, 0x5, R172 ;  /* 0x00000005ff9f7819 */ /* 0x004fca00000116ac */
[----:B------:R-:W2:Y:S02]  /*00b0*/  SHFL.IDX PT, R0, R159, RZ, 0x1f ;  /* 0x00001fff9f007589 */ /* 0x000ea400000e0000 */
[----:B--2---:R-:W-:Y:S01]  /*00c0*/  R2UR UR18, R0 ;  /* 0x00000000001272ca */ /* 0x004fe200000e0000 */
[----:B-1----:R-:W-:-:S14]  /*00d0*/  BRA.U UP0, `(.L_x_0) ;  /* 0x0000000100307547 */ /* 0x002fdc000b800000 */
[----:B------:R-:W1:Y:S02]  /*00e0*/  LDCU.64 UR4, c[0x0][0x888] ;  /* 0x00011100ff0477ac */ /* 0x000e640008000a00 */
[----:B-1----:R-:W-:-:S04]  /*00f0*/  UISETP.NE.U32.AND UP0, UPT, UR4, URZ, UPT ;  /* 0x000000ff0400728c */ /* 0x002fc8000bf05070 */
[----:B------:R-:W-:-:S09]  /*0100*/  UISETP.NE.AND.EX UP0, UPT, UR5, URZ, UPT, UP0 ;  /* 0x000000ff0500728c */ /* 0x000fd2000bf05300 */
[----:B------:R-:W-:Y:S05]  /*0110*/  BRA.U !UP0, `(.L_x_1) ;  /* 0x0000000108147547 */ /* 0x000fea000b800000 */
[----:B------:R-:W1:Y:S01]  /*0120*/  LDC.64 R2, c[0x0][0x888] ;  /* 0x00022200ff027b82 */ /* 0x000e620000000a00 */
[----:B------:R-:W1:Y:S02]  /*0130*/  LDCU.64 UR4, c[0x0][0x358] ;  /* 0x00006b00ff0477ac */ /* 0x000e640008000a00 */
[----:B-1----:R1:W5:Y:S01]  /*0140*/  LDG.E R73, desc[UR4][R2.64] ;  /* 0x0000000402497981 */ /* 0x002362000c1e1900 */
[----:B------:R-:W-:Y:S01]  /*0150*/  HFMA2 R158, -RZ, RZ, 0, 5.9604644775390625e-08 ;  /* 0x00000001ff9e7431 */ /* 0x000fe200000001ff */
[----:B------:R-:W-:Y:S05]  /*0160*/  BRA `(.L_x_0) ;  /* 0x00000000000c7947 */ /* 0x000fea0003800000 */
.L_x_1:
[----:B------:R-:W1:Y:S01]  /*0170*/  LDCU UR4, c[0x0][0x880] ;  /* 0x00011000ff0477ac */ /* 0x000e620008000800 */
[----:B------:R-:W-:Y:S01]  /*0180*/  HFMA2 R158, -RZ, RZ, 0, 5.9604644775390625e-08 ;  /* 0x00000001ff9e7431 */ /* 0x000fe200000001ff */
[----:B-1----:R-:W-:-:S07]  /*0190*/  MOV R73, UR4 ;  /* 0x0000000400497c02 */ /* 0x002fce0008000f00 */
.L_x_0:
[----:B------:R-:W2:Y:S02]  /*01a0*/  LDCU.64 UR4, c[0x0][0x8b0] ;  /* 0x00011600ff0477ac */ /* 0x000ea40008000a00 */
[----:B--2---:R-:W-:-:S04]  /*01b0*/  UISETP.NE.U32.AND UP0, UPT, UR4, URZ, UPT ;  /* 0x000000ff0400728c */ /* 0x004fc8000bf05070 */
[----:B------:R-:W-:-:S09]  /*01c0*/  UISETP.NE.AND.EX UP0, UPT, UR5, URZ, UPT, UP0 ;  /* 0x000000ff0500728c */ /* 0x000fd2000bf05300 */
[----:B------:R-:W-:Y:S05]  /*01d0*/  BRA.U UP0, `(.L_x_2) ;  /* 0x0000000100287547 */ /* 0x000fea000b800000 */
[----:B------:R-:W2:Y:S02]  /*01e0*/  LDCU.64 UR4, c[0x0][0x8a8] ;  /* 0x00011500ff0477ac */ /* 0x000ea40008000a00 */
[----:B--2---:R-:W-:-:S04]  /*01f0*/  UISETP.NE.U32.AND UP0, UPT, UR4, URZ, UPT ;  /* 0x000000ff0400728c */ /* 0x004fc8000bf05070 */
[----:B------:R-:W-:-:S09]  /*0200*/  UISETP.NE.AND.EX UP0, UPT, UR5, URZ, UPT, UP0 ;  /* 0x000000ff0500728c */ /* 0x000fd2000bf05300 */
[----:B------:R-:W-:Y:S05]  /*0210*/  BRA.U !UP0, `(.L_x_3) ;  /* 0x0000000108107547 */ /* 0x000fea000b800000 */
[----:B------:R-:W2:Y:S01]  /*0220*/  LDC.64 R70, c[0x0][0x8a8] ;  /* 0x00022a00ff467b82 */ /* 0x000ea20000000a00 */
[----:B------:R-:W2:Y:S02]  /*0230*/  LDCU.64 UR4, c[0x0][0x358] ;  /* 0x00006b00ff0477ac */ /* 0x000ea40008000a00 */
[----:B--2---:R2:W5:Y:S01]  /*0240*/  LDG.E R70, desc[UR4][R70.64] ;  /* 0x0000000446467981 */ /* 0x004562000c1e1900 */
[----:B------:R-:W-:Y:S05]  /*0250*/  BRA `(.L_x_2) ;  /* 0x0000000000087947 */ /* 0x000fea0003800000 */
.L_x_3:
[----:B------:R-:W2:Y:S02]  /*0260*/  LDCU UR4, c[0x0][0x8a0] ;  /* 0x00011400ff0477ac */ /* 0x000ea40008000800 */
[----:B--2---:R-:W-:Y:S02]  /*0270*/  MOV R70, UR4 ;  /* 0x0000000400467c02 */ /* 0x004fe40008000f00 */
.L_x_2:
[----:B------:R-:W-:Y:S01]  /*0280*/  IMAD.U32 R0, RZ, RZ, UR18 ;  /* 0x00000012ff007e24 */ /* 0x000fe2000f8e00ff */
[----:B------:R-:W-:Y:S04]  /*0290*/  BSSY.RECONVERGENT B0, `(.L_x_4) ;  /* 0x000000c000007945 */ /* 0x000fe80003800200 */
[C---:B------:R-:W-:Y:S02]  /*02a0*/  ISETP.NE.OR P2, PT, R0.reuse, 0x1, !P1 ;  /* 0x000000010000780c */ /* 0x040fe40004f45670 */
[----:B------:R-:W-:-:S11]  /*02b0*/  ISETP.NE.OR P0, PT, R0, 0x3, !P1 ;  /* 0x000000030000780c */ /* 0x000fd60004f05670 */
[----:B------:R-:W-:Y:S05]  /*02c0*/  @P2 BRA `(.L_x_5) ;  /* 0x0000000000202947 */ /* 0x000fea0003800000 */
[----:B------:R-:W3:Y:S02]  /*02d0*/  LDCU.64 UR4, c[0x0][0x348] ;  /* 0x00006900ff0477ac */ /* 0x000ee40008000a00 */
[----:B---3--:R-:W-:Y:S02]  /*02e0*/  UIADD3 UR6, UP1, UPT, UR4, 0x80, URZ ;  /* 0x0000008004067890 */ /* 0x008fe4000ff3e0ff */
[----:B------:R-:W-:Y:S02]  /*02f0*/  UIADD3 UR4, UP0, UPT, UR4, 0x180, URZ ;  /* 0x0000018004047890 */ /* 0x000fe4000ff1e0ff */
[----:B------:R-:W-:Y:S02]  /*0300*/  UIADD3.X UR7, UPT, UPT, URZ, UR5, URZ, UP1, !UPT ;  /* 0x00000005ff077290 */ /* 0x000fe40008ffe4ff */
[----:B------:R-:W-:-:S07]  /*0310*/  UIADD3.X UR5, UPT, UPT, URZ, UR5, URZ, UP0, !UPT ;  /* 0x00000005ff057290 */ /* 0x000fce00087fe4ff */
[----:B------:R3:W-:Y:S02]  /*0320*/  UTMACCTL.PF [UR6] ;  /* 0x00000000060079b9 */ /* 0x0007e40008040000 */
[----:B------:R3:W-:Y:S02]  /*0330*/  UTMACCTL.PF [UR4] ;  /* 0x00000000040079b9 */ /* 0x0007e40008040000 */
[----:B---3--:R-:W-:Y:S01]  /*0340*/  NOP ;  /* 0x0000000000007918 */ /* 0x008fe20000000000 */
.L_x_5:
[----:B------:R-:W-:Y:S05]  /*0350*/  BSYNC.RECONVERGENT B0 ;  /* 0x0000000000007941 */ /* 0x000fea0003800200 */
.L_x_4:
[----:B------:R-:W-:Y:S04]  /*0360*/  BSSY.RECONVERGENT B0, `(.L_x_6) ;  /* 0x000000a000007945 */ /* 0x000fe80003800200 */
        /* <DEDUP_REMOVED lines=9> */
.L_x_7:
[----:B------:R-:W-:Y:S05]  /*0400*/  BSYNC.RECONVERGENT B0 ;  /* 0x0000000000007941 */ /* 0x000fea0003800200 */
.L_x_6:
[----:B------:R-:W3:Y:S01]  /*0410*/  LDCU.64 UR4, c[0x0][0x888] ;  /* 0x00011100ff0477ac */ /* 0x000ee20008000a00 */
[----:B------:R-:W-:Y:S02]  /*0420*/  UISETP.EQ.U32.AND UP2, UPT, UR8, URZ, UPT ;  /* 0x000000ff0800728c */ /* 0x000fe4000bf42070 */
[----:B------:R-:W-:Y:S02]  /*0430*/  UPLOP3.LUT UP4, UPT, UPT, UPT, UPT, 0x80, 0x8 ;  /* 0x000000000008789c */ /* 0x000fe40003f8f070 */
[----:B---3--:R-:W-:-:S04]  /*0440*/  UISETP.NE.U32.AND UP0, UPT, UR4, URZ, UPT ;  /* 0x000000ff0400728c */ /* 0x008fc8000bf05070 */
[----:B------:R-:W-:-:S04]  /*0450*/  UISETP.NE.AND.EX UP1, UPT, UR5, URZ, UPT, UP0 ;  /* 0x000000ff0500728c */ /* 0x000fc8000bf25300 */
[----:B------:R-:W-:-:S04]  /*0460*/  UISETP.EQ.OR.EX UP3, UPT, UR9, URZ, !UP1, UP2 ;  /* 0x000000ff0900728c */ /* 0x000fc8000cf62720 */
[----:B------:R-:W-:-:S06]  /*0470*/  UP2UR UR4, UPR, URZ, 0x8 ;  /* 0x00000008ff047883 */ /* 0x000fcc0008000000 */
[----:B------:R-:W-:Y:S01]  /*0480*/  MOV R162, UR4 ;  /* 0x0000000400a27c02 */ /* 0x000fe20008000f00 */
[----:B------:R-:W-:Y:S06]  /*0490*/  BRA.U !UP3, `(.L_x_8) ;  /* 0x000000010b207547 */ /* 0x000fec000b800000 */
[----:B------:R-:W-:Y:S01]  /*04a0*/  UISETP.NE.U32.AND UP2, UPT, UR8, URZ, UPT ;  /* 0x000000ff0800728c */ /* 0x000fe2000bf45070 */
[----:B-----5:R-:W-:Y:S01]  /*04b0*/  FSETP.NEU.AND P0, PT, R73, RZ, PT ;  /* 0x000000ff4900720b */ /* 0x020fe20003f0d000 */
[----:B------:R-:W-:Y:S02]  /*04c0*/  USEL UR4, URZ, 0xffffffff, UP1 ;  /* 0xffffffffff047887 */ /* 0x000fe40008800000 */
[----:B------:R-:W-:-:S10]  /*04d0*/  UISETP.NE.AND.EX UP2, UPT, UR9, URZ, UPT, UP2 ;  /* 0x000000ff0900728c */ /* 0x000fd4000bf45320 */
[----:B------:R-:W-:Y:S01]  /*04e0*/  VOTEU.ANY UP0, P0 ;  /* 0x0000000000ff7886 */ /* 0x000fe20000000100 */
[----:B------:R-:W-:-:S04]  /*04f0*/  @!UP2 USEL UR4, URZ, 0xffffffff, UP0 ;  /* 0xffffffffff04a887 */ /* 0x000fc80008000000 */
[----:B------:R-:W-:-:S04]  /*0500*/  ULOP3.LUT UR4, UR4, 0x1, URZ, 0xc0, !UPT ;  /* 0x0000000104047892 */ /* 0x000fc8000f8ec0ff */
[----:B------:R-:W-:-:S11]  /*0510*/  UISETP.NE.U32.AND UP4, UPT, UR4, 0x1, UPT ;  /* 0x000000010400788c */ /* 0x000fd6000bf85070 */
.L_x_8:
[----:B------:R-:W3:Y:S01]  /*0520*/  SHFL.IDX PT, R0, R159, RZ, 0x1f ;  /* 0x00001fff9f007589 */ /* 0x000ee200000e0000 */
[----:B------:R-:W-:-:S04]  /*0530*/  UISETP.NE.AND UP0, UPT, UR18, 0x2, UPT ;  /* 0x000000021200788c */ /* 0x000fc8000bf05270 */
[----:B------:R-:W-:Y:S02]  /*0540*/  UISETP.EQ.AND UP2, UPT, UR48, URZ, !UP0 ;  /* 0x000000ff3000728c */ /* 0x000fe4000c742270 */
[----:B------:R-:W-:-:S04]  /*0550*/  USEL UR46, URZ, 0x1, UP0 ;  /* 0x00000001ff2e7887 */ /* 0x000fc80008000000 */
[----:B------:R-:W-:Y:S02]  /*0560*/  PLOP3.LUT P3, PT, P1, PT, UP2, 0x80, 0x8 ;  /* 0x000000000008781c */ /* 0x000fe40000f6f028 */
[----:B---3--:R-:W-:-:S13]  /*0570*/  ISETP.NE.AND P0, PT, R0, RZ, PT ;  /* 0x000000ff0000720c */ /* 0x008fda0003f05270 */
[----:B------:R-:W-:Y:S05]  /*0580*/  @P0 BRA `(.L_x_9) ;  /* 0x00000000005c0947 */ /* 0x000fea0003800000 */
[----:B------:R-:W-:Y:S01]  /*0590*/  UMOV UR4, 0x400 ;  /* 0x0000040000047882 */ /* 0x000fe20000000000 */
[----:B------:R-:W-:Y:S01]  /*05a0*/  UMOV UR8, 0x1 ;  /* 0x0000000100087882 */ /* 0x000fe20000000000 */
[----:B------:R-:W-:Y:S01]  /*05b0*/  UMOV UR6, 0x4 ;  /* 0x0000000400067882 */ /* 0x000fe20000000000 */
[----:B------:R-:W-:Y:S02]  /*05c0*/  ULEA UR4, UR45, UR4, 0x18 ;  /* 0x000000042d047291 */ /* 0x000fe4000f8ec0ff */
[----:B------:R-:W-:-:S04]  /*05d0*/  UIADD3 UR8, UPT, UPT, -UR8, 0x100000, URZ ;  /* 0x0010000008087890 */ /* 0x000fc8000fffe1ff */
[----:B------:R-:W-:Y:S02]  /*05e0*/  USHF.L.U32 UR9, UR8, 0xb, URZ ;  /* 0x0000000b08097899 */ /* 0x000fe400080006ff */
[----:B------:R-:W-:Y:S02]  /*05f0*/  USHF.L.U32 UR8, UR8, 0x1, URZ ;  /* 0x0000000108087899 */ /* 0x000fe400080006ff */
[----:B------:R-:W-:-:S04]  /*0600*/  UIADD3 UR6, UPT, UPT, -UR6, 0x100000, URZ ;  /* 0x0010000006067890 */ /* 0x000fc8000fffe1ff */
[----:B------:R-:W-:Y:S02]  /*0610*/  USHF.L.U32 UR7, UR6, 0xb, URZ ;  /* 0x0000000b06077899 */ /* 0x000fe400080006ff */
[----:B------:R-:W-:Y:S01]  /*0620*/  USHF.L.U32 UR6, UR6, 0x1, URZ ;  /* 0x0000000106067899 */ /* 0x000fe200080006ff */
[----:B------:R-:W-:Y:S01]  /*0630*/  ELECT P0, URZ, PT ;  /* 0x0000000000ff782f */ /* 0x000fe20003800000 */
[----:B------:R-:W3:Y:S02]  /*0640*/  FENCE.VIEW.ASYNC.S ;  /* 0x00000000000073c6 */ /* 0x000ee40000000000 */
[----:B---3--:R3:W4:Y:S08]  /*0650*/  SYNCS.EXCH.64 URZ, [UR4], UR8 ;  /* 0x0000000804ff75b2 */ /* 0x0087300008000100 */
[----:B------:R3:W1:Y:S01]  /*0660*/  SYNCS.EXCH.64 URZ, [UR4+0x28], UR6 ;  /* 0x0000280604ff75b2 */ /* 0x0006620008000100 */
        /* <DEDUP_REMOVED lines=8> */
[----:B------:R-:W-:Y:S01]  /*06f0*/  NOP ;  /* 0x0000000000007918 */ /* 0x000fe20000000000 */
.L_x_9:
[----:B------:R-:W2:Y:S01]  /*0700*/  SHFL.IDX PT, R0, R159, RZ, 0x1f ;  /* 0x00001fff9f007589 */ /* 0x000ea200000e0000 */
[----:B------:R-:W-:Y:S01]  /*0710*/  NOP ;  /* 0x0000000000007918 */ /* 0x000fe20000000000 */
[----:B--2---:R-:W-:-:S13]  /*0720*/  ISETP.NE.AND P0, PT, R0, 0x1, PT ;  /* 0x000000010000780c */ /* 0x004fda0003f05270 */
[----:B------:R-:W-:Y:S05]  /*0730*/  @P0 BRA `(.L_x_10) ;  /* 0x0000000000540947 */ /* 0x000fea0003800000 */
[----:B---3--:R-:W-:Y:S01]  /*0740*/  UMOV UR4, 0x400 ;  /* 0x0000040000047882 */ /* 0x008fe20000000000 */
        /* <DEDUP_REMOVED lines=10> */
[----:B------:R-:W2:Y:S02]  /*07f0*/  FENCE.VIEW.ASYNC.S ;  /* 0x00000000000073c6 */ /* 0x000ea40000000000 */
[----:B--2---:R2:W3:Y:S08]  /*0800*/  SYNCS.EXCH.64 URZ, [UR4+0x50], UR8 ;  /* 0x0000500804ff75b2 */ /* 0x0044f00008000100 */
        /* <DEDUP_REMOVED lines=8> */
.L_x_10:
[----:B------:R-:W4:Y:S01]  /*0890*/  SHFL.IDX PT, R0, R159, RZ, 0x1f ;  /* 0x00001fff9f007589 */ /* 0x000f2200000e0000 */
[----:B------:R-:W-:Y:S01]  /*08a0*/  NOP ;  /* 0x0000000000007918 */ /* 0x000fe20000000000 */
[----:B----4-:R-:W-:-:S13]  /*08b0*/  ISETP.NE.AND P0, PT, R0, 0x3, PT ;  /* 0x000000030000780c */ /* 0x010fda0003f05270 */
[----:B------:R-:W-:Y:S05]  /*08c0*/  @P0 BRA `(.L_x_11) ;  /* 0x00000000002c0947 */ /* 0x000fea0003800000 */
[----:B--23--:R-:W-:Y:S01]  /*08d0*/  UMOV UR6, 0x400 ;  /* 0x0000040000067882 */ /* 0x00cfe20000000000 */
[----:B------:R-:W-:Y:S01]  /*08e0*/  UMOV UR4, 0x20 ;  /* 0x0000002000047882 */ /* 0x000fe20000000000 */
[----:B------:R-:W-:Y:S02]  /*08f0*/  ULEA UR6, UR45, UR6, 0x18 ;  /* 0x000000062d067291 */ /* 0x000fe4000f8ec0ff */
[----:B------:R-:W-:-:S04]  /*0900*/  UIADD3 UR4, UPT, UPT, -UR4, 0x100000, URZ ;  /* 0x0010000004047890 */ /* 0x000fc8000fffe1ff */
[----:B------:R-:W-:Y:S02]  /*0910*/  USHF.L.U32 UR5, UR4, 0xb, URZ ;  /* 0x0000000b04057899 */ /* 0x000fe400080006ff */
[----:B------:R-:W-:Y:S01]  /*0920*/  USHF.L.U32 UR4, UR4, 0x1, URZ ;  /* 0x0000000104047899 */ /* 0x000fe200080006ff */
[----:B------:R-:W-:Y:S01]  /*0930*/  ELECT P0, URZ, PT ;  /* 0x0000000000ff782f */ /* 0x000fe20003800000 */
[----:B------:R-:W2:Y:S10]  /*0940*/  FENCE.VIEW.ASYNC.S ;  /* 0x00000000000073c6 */ /* 0x000eb40000000000 */
[----:B--2---:R4:W2:Y:S01]  /*0950*/  SYNCS.EXCH.64 URZ, [UR6+0x90], UR4 ;  /* 0x0000900406ff75b2 */ /* 0x0048a20008000100 */
[----:B------:R4:W3:Y:S02]  /*0960*/  SYNCS.EXCH.64 URZ, [UR6+0x98], UR4 ;  /* 0x0000980406ff75b2 */ /* 0x0008e40008000100 */
[----:B----4-:R-:W-:Y:S01]  /*0970*/  NOP ;  /* 0x0000000000007918 */ /* 0x010fe20000000000 */
.L_x_11:
[----:B------:R-:W4:Y:S01]  /*0980*/  SHFL.IDX PT, R0, R159, RZ, 0x1f ;  /* 0x00001fff9f007589 */ /* 0x000f2200000e0000 */
[----:B------:R-:W-:Y:S01]  /*0990*/  NOP ;  /* 0x0000000000007918 */ /* 0x000fe20000000000 */
[----:B----4-:R-:W-:-:S13]  /*09a0*/  ISETP.NE.AND P0, PT, R0, 0x4, PT ;  /* 0x000000040000780c */ /* 0x010fda0003f05270 */
[----:B------:R-:W-:Y:S05]  /*09b0*/  @P0 BRA `(.L_x_12) ;  /* 0x0000000000480947 */ /* 0x000fea0003800000 */
[----:B--23--:R-:W-:Y:S01]  /*09c0*/  UMOV UR4, 0x720 ;  /* 0x0000072000047882 */ /* 0x00cfe20000000000 */
[----:B------:R-:W-:Y:S01]  /*09d0*/  UMOV UR6, 0x400 ;  /* 0x0000040000067882 */ /* 0x000fe20000000000 */
[----:B------:R-:W-:Y:S01]  /*09e0*/  USEL UR4, UR4, 0x620, UP4 ;  /* 0x0000062004047887 */ /* 0x000fe2000a000000 */
        /* <DEDUP_REMOVED lines=10> */
[----:B--2---:R4:W2:Y:S08]  /*0a90*/  SYNCS.EXCH.64 URZ, [UR6+0xa0], UR8 ;  /* 0x0000a00806ff75b2 */ /* 0x0048b00008000100 */
[----:B------:R4:W3:Y:S01]  /*0aa0*/  SYNCS.EXCH.64 URZ, [UR6+0xb0], UR4 ;  /* 0x0000b00406ff75b2 */ /* 0x0008e20008000100 */
[----:B------:R4:W1:Y:S01]  /*0ab0*/  SYNCS.EXCH.64 URZ, [UR6+0xa8], UR8 ;  /* 0x0000a80806ff75b2 */ /* 0x0008620008000100 */
[----:B------:R4:W1:Y:S02]  /*0ac0*/  SYNCS.EXCH.64 URZ, [UR6+0xb8], UR4 ;  /* 0x0000b80406ff75b2 */ /* 0x0008640008000100 */
[----:B----4-:R-:W-:Y:S01]  /*0ad0*/  NOP ;  /* 0x0000000000007918 */ /* 0x010fe20000000000 */
.L_x_12:
[----:B------:R-:W4:Y:S01]  /*0ae0*/  SHFL.IDX PT, R0, R159, RZ, 0x1f ;  /* 0x00001fff9f007589 */ /* 0x000f2200000e0000 */
[----:B------:R-:W-:Y:S01]  /*0af0*/  NOP ;  /* 0x0000000000007918 */ /* 0x000fe20000000000 */
[----:B----4-:R-:W-:-:S13]  /*0b00*/  ISETP.NE.AND P0, PT, R0, 0x5, PT ;  /* 0x000000050000780c */ /* 0x010fda0003f05270 */
[----:B------:R-:W-:Y:S05]  /*0b10*/  @P0 BRA `(.L_x_13) ;  /* 0x0000000000440947 */ /* 0x000fea0003800000 */
[----:B--23--:R-:W-:Y:S01]  /*0b20*/  UMOV UR4, 0x400 ;  /* 0x0000040000047882 */ /* 0x00cfe20000000000 */
        /* <DEDUP_REMOVED lines=16> */
.L_x_13:
[----:B------:R-:W4:Y:S01]  /*0c30*/  SHFL.IDX PT, R0, R159, RZ, 0x1f ;  /* 0x00001fff9f007589 */ /* 0x000f2200000e0000 */
[----:B------:R-:W-:Y:S01]  /*0c40*/  ISETP.NE.OR P1, PT, RZ, UR18, !P1 ;  /* 0x00000012ff007c0c */ /* 0x000fe2000cf25670 */
        /* <DEDUP_REMOVED lines=12> */
[----:B------:R4:W3:Y:S01]  /*0d10*/  SYNCS.EXCH.64 URZ, [UR4+0xf0], UR6 ;  /* 0x0000f00604ff75b2 */ /* 0x0008e20008000100 */
[----:B------:R4:W1:Y:S01]  /*0d20*/  SYNCS.EXCH.64 URZ, [UR4+0xe8], UR6 ;  /* 0x0000e80604ff75b2 */ /* 0x0008620008000100 */
[----:B------:R4:W1:Y:S02]  /*0d30*/  SYNCS.EXCH.64 URZ, [UR4+0xf8], UR6 ;  /* 0x0000f80604ff75b2 */ /* 0x0008640008000100 */
[----:B----4-:R-:W-:Y:S01]  /*0d40*/  NOP ;  /* 0x0000000000007918 */ /* 0x010fe20000000000 */
.L_x_14:
[----:B------:R-:W-:Y:S01]  /*0d50*/  VOTEU.ALL UP0, P1 ;  /* 0x0000000000ff7886 */ /* 0x000fe20000800000 */
[----:B--23--:R-:W-:Y:S01]  /*0d60*/  UMOV UR4, 0x20 ;  /* 0x0000002000047882 */ /* 0x00cfe20000000000 */
[----:B------:R-:W2:Y:S01]  /*0d70*/  LDCU UR7, c[0x0][0x36c] ;  /* 0x00006d80ff0777ac */ /* 0x000ea20008000800 */
[----:B------:R-:W-:Y:S01]  /*0d80*/  NOP ;  /* 0x0000000000007918 */ /* 0x000fe20000000000 */
[----:B-1----:R-:W-:Y:S01]  /*0d90*/  LOP3.LUT R3, R172, 0x1f, RZ, 0xc0, !PT ;  /* 0x0000001fac037812 */ /* 0x002fe200078ec0ff */
[----:B------:R-:W-:Y:S01]  /*0da0*/  @!UP0 UMOV UR6, 0x400 ;  /* 0x0000040000068882 */ /* 0x000fe20000000000 */
[----:B------:R-:W-:-:S04]  /*0db0*/  @!UP0 UIADD3 UR4, UPT, UPT, -UR4, 0x100000, URZ ;  /* 0x0010000004048890 */ /* 0x000fc8000fffe1ff */
[----:B------:R-:W-:Y:S02]  /*0dc0*/  @!UP0 USHF.L.U32 UR5, UR4, 0xb, URZ ;  /* 0x0000000b04058899 */ /* 0x000fe400080006ff */
[----:B------:R-:W-:Y:S02]  /*0dd0*/  @!UP0 USHF.L.U32 UR4, UR4, 0x1, URZ ;  /* 0x0000000104048899 */ /* 0x000fe400080006ff */
[----:B------:R-:W-:Y:S01]  /*0de0*/  @!UP0 ULEA UR6, UR45, UR6, 0x18 ;  /* 0x000000062d068291 */ /* 0x000fe2000f8ec0ff */
[----:B------:R-:W-:Y:S01]  /*0df0*/  VOTEU.ALL UP0, P1 ;  /* 0x0000000000ff7886 */ /* 0x000fe20000800000 */
[----:B------:R-:W-:Y:S02]  /*0e00*/  UISETP.NE.AND UP5, UPT, UR18, URZ, UPT ;  /* 0x000000ff1200728c */ /* 0x000fe4000bfa5270 */
[----:B--2---:R-:W-:Y:S01]  /*0e10*/  UISETP.EQ.U32.AND UP6, UPT, UR7, 0x1, UPT ;  /* 0x000000010700788c */ /* 0x004fe2000bfc2070 */
[----:B------:R-:W1:Y:S07]  /*0e20*/  FENCE.VIEW.ASYNC.S ;  /* 0x00000000000073c6 */ /* 0x000e6e0000000000 */
[----:B-1----:R1:W2:Y:S01]  /*0e30*/  @!UP0 SYNCS.EXCH.64 URZ, [UR6+0x100], UR4 ;  /* 0x0001000406ff85b2 */ /* 0x0022a20008000100 */
[----:B------:R-:W-:Y:S05]  /*0e40*/  BRA.U !UP6, `(.L_x_15) ;  /* 0x000000010e087547 */ /* 0x000fea000b800000 */
[----:B--2---:R-:W-:Y:S01]  /*0e50*/  UCGABAR_ARV ;  /* 0x00000000000079c7 */ /* 0x004fe20008000000 */
[----:B------:R-:W-:Y:S05]  /*0e60*/  BRA `(.L_x_16) ;  /* 0x0000000000047947 */ /* 0x000fea0003800000 */
.L_x_15:
[----:B--2---:R-:W-:Y:S01]  /*0e70*/  NOP ;  /* 0x0000000000007918 */ /* 0x004fe20000000000 */
.L_x_16:
[----:B------:R-:W2:Y:S01]  /*0e80*/  S2UR UR31, SR_CTAID.X ;  /* 0x00000000001f79c3 */ /* 0x000ea20000002500 */
[----:B------:R-:W-:-:S05]  /*0e90*/  CS2R.32 R161, SR_CgaSize ;  /* 0x0000000000a17805 */ /* 0x000fca0000008a00 */
[----:B------:R-:W-:-:S05]  /*0ea0*/  IMAD R161, R161, -0xa0, RZ ;  /* 0xffffff60a1a17824 */ /* 0x000fca00078e02ff */
[----:B-1----:R-:W-:-:S14]  /*0eb0*/  R2UR UR5, R161 ;  /* 0x00000000a10572ca */ /* 0x002fdc00000e0000 */
[----:B------:R-:W1:Y:S01]  /*0ec0*/  LDCU UR5, c[0x0][UR5+0x2b0] ;  /* 0x00005600050577ac */ /* 0x000e620008000800 */
[----:B------:R-:W-:-:S05]  /*0ed0*/  CS2R.32 R161, SR_CgaSize ;  /* 0x0000000000a17805 */ /* 0x000fca0000008a00 */
[----:B------:R-:W-:-:S05]  /*0ee0*/  IMAD R161, R161, -0xa0, RZ ;  /* 0xffffff60a1a17824 */ /* 0x000fca00078e02ff */
[----:B------:R-:W-:-:S14]  /*0ef0*/  R2UR UR4, R161 ;  /* 0x00000000a10472ca */ /* 0x000fdc00000e0000 */
[----:B------:R-:W3:Y:S01]  /*0f00*/  LDCU UR4, c[0x0][UR4+0x2b4] ;  /* 0x00005680040477ac */ /* 0x000ee20008000800 */
[----:B------:R-:W4:Y:S01]  /*0f10*/  S2UR UR30, SR_CTAID.Y ;  /* 0x00000000001e79c3 */ /* 0x000f220000002600 */
[----:B------:R-:W-:-:S05]  /*0f20*/  CS2R.32 R161, SR_CgaSize ;  /* 0x0000000000a17805 */ /* 0x000fca0000008a00 */
[----:B------:R-:W-:-:S05]  /*0f30*/  IMAD R161, R161, -0xa0, RZ ;  /* 0xffffff60a1a17824 */ /* 0x000fca00078e02ff */
[----:B------:R-:W-:-:S14]  /*0f40*/  R2UR UR7, R161 ;  /* 0x00000000a10772ca */ /* 0x000fdc00000e0000 */
[----:B------:R-:W3:Y:S01]  /*0f50*/  LDCU UR7, c[0x0][UR7+0x2a0] ;  /* 0x00005400070777ac */ /* 0x000ee20008000800 */
[----:B------:R-:W-:-:S05]  /*0f60*/  CS2R.32 R161, SR_CgaSize ;  /* 0x0000000000a17805 */ /* 0x000fca0000008a00 */
[----:B------:R-:W-:-:S05]  /*0f70*/  IMAD R161, R161, -0xa0, RZ ;  /* 0xffffff60a1a17824 */ /* 0x000fca00078e02ff */
[----:B------:R-:W-:-:S14]  /*0f80*/  R2UR UR8, R161 ;  /* 0x00000000a10872ca */ /* 0x000fdc00000e0000 */
[----:B------:R-:W3:Y:S01]  /*0f90*/  LDCU UR8, c[0x0][UR8+0x2a4] ;  /* 0x00005480080877ac */ /* 0x000ee20008000800 */
[----:B------:R-:W-:Y:S01]  /*0fa0*/  UISETP.GT.U32.AND UP0, UPT, UR48, 0xffff, UPT ;  /* 0x0000ffff3000788c */ /* 0x000fe2000bf04070 */
[----:B------:R-:W3:Y:S01]  /*0fb0*/  LDCU UR19, c[0x0][0xb24] ;  /* 0x00016480ff1377ac */ /* 0x000ee20008000800 */
[----:B------:R-:W3:Y:S01]  /*0fc0*/  LDCU UR42, c[0x0][0xb24] ;  /* 0x00016480ff2a77ac */ /* 0x000ee20008000800 */
[----:B--2---:R-:W-:Y:S01]  /*0fd0*/  I2FP.F32.U32 R2, UR31 ;  /* 0x0000001f00027c45 */ /* 0x004fe20008201000 */
[----:B------:R-:W2:Y:S04]  /*0fe0*/  LDCU UR24, c[0x0][0xb30] ;  /* 0x00016600ff1877ac */ /* 0x000ea80008000800 */
[----:B-1----:R-:W-:Y:S01]  /*0ff0*/  FMUL R2, R2, UR5 ;  /* 0x0000000502027c20 */ /* 0x002fe20008400000 */
[----:B------:R-:W-:Y:S01]  /*1000*/  USHF.L.U32 UR23, UR45, 0xb, URZ ;  /* 0x0000000b2d177899 */ /* 0x000fe200080006ff */
[----:B----4-:R-:W-:Y:S01]  /*1010*/  I2FP.F32.U32 R0, UR30 ;  /* 0x0000001e00007c45 */ /* 0x010fe20008201000 */
[----:B------:R-:W-:-:S03]  /*1020*/  USHF.L.U32 UR47, UR31, 0x7, URZ ;  /* 0x000000071f2f7899 */ /* 0x000fc600080006ff */
[----:B------:R-:W1:Y:S01]  /*1030*/  F2I.U32.TRUNC.NTZ R2, R2 ;  /* 0x0000000200027305 */ /* 0x000e62000020f000 */
[----:B------:R-:W-:Y:S01]  /*1040*/  USEL UR22, UR48, 0xffff, !UP0 ;  /* 0x0000ffff30167887 */ /* 0x000fe2000c000000 */
[----:B---3--:R-:W-:-:S06]  /*1050*/  FMUL R0, R0, UR4 ;  /* 0x0000000400007c20 */ /* 0x008fcc0008400000 */
[----:B------:R-:W3:Y:S01]  /*1060*/  F2I.U32.TRUNC.NTZ R0, R0 ;  /* 0x0000000000007305 */ /* 0x000ee2000020f000 */
[----:B-1----:R-:W-:Y:S02]  /*1070*/  R2UR UR4, R2 ;  /* 0x00000000020472ca */ /* 0x002fe400000e0000 */
[----:B------:R-:W-:Y:S02]  /*1080*/  PRMT R2, RZ, 0x7610, R2 ;  /* 0x00007610ff027816 */ /* 0x000fe40000000002 */
[----:B---3--:R-:W-:Y:S02]  /*1090*/  R2UR UR6, R0 ;  /* 0x00000000000672ca */ /* 0x008fe400000e0000 */
[----:B------:R-:W-:-:S07]  /*10a0*/  PRMT R0, RZ, 0x7610, R0 ;  /* 0x00007610ff007816 */ /* 0x000fce0000000000 */
[----:B------:R-:W-:-:S04]  /*10b0*/  UIADD3 UR5, UPT, UPT, -UR4, URZ, URZ ;  /* 0x000000ff04057290 */ /* 0x000fc8000fffe1ff */
[----:B------:R-:W-:Y:S02]  /*10c0*/  UIMAD UR5, UR7, UR5, UR31 ;  /* 0x00000005070572a4 */ /* 0x000fe4000f8e021f */
[----:B------:R-:W-:-:S04]  /*10d0*/  UIADD3 UR4, UPT, UPT, -UR6, URZ, URZ ;  /* 0x000000ff06047290 */ /* 0x000fc8000fffe1ff */
[----:B------:R-:W-:Y:S01]  /*10e0*/  IMAD.U32 R161, RZ, RZ, UR5 ;  /* 0x00000005ffa17e24 */ /* 0x000fe2000f8e00ff */
[----:B------:R-:W-:-:S06]  /*10f0*/  UIMAD UR4, UR8, UR4, UR30 ;  /* 0x00000004080472a4 */ /* 0x000fcc000f8e021e */
[----:B------:R-:W-:Y:S01]  /*1100*/  IMAD.U32 R160, RZ, RZ, UR4 ;  /* 0x00000004ffa07e24 */ /* 0x000fe2000f8e00ff */
[----:B--2---:R-:W-:Y:S06]  /*1110*/  BRA.U UP5, `(.L_x_17) ;  /* 0x00000001056c7547 */ /* 0x004fec000b800000 */
[----:B------:R-:W-:Y:S02]  /*1120*/  R2UR UR4, R160 ;  /* 0x00000000a00472ca */ /* 0x000fe400000e0000 */
[----:B------:R-:W-:-:S11]  /*1130*/  R2UR UR10, R161 ;  /* 0x00000000a10a72ca */ /* 0x000fd600000e0000 */
[----:B------:R-:W-:Y:S02]  /*1140*/  UISETP.NE.AND UP0, UPT, UR4, URZ, UPT ;  /* 0x000000ff0400728c */ /* 0x000fe4000bf05270 */
[----:B------:R-:W-:Y:S02]  /*1150*/  ULOP3.LUT UR4, UR10, 0x2, URZ, 0x3c, !UPT ;  /* 0x000000020a047892 */ /* 0x000fe4000f8e3cff */
[----:B------:R-:W-:Y:S02]  /*1160*/  UISETP.GT.U32.AND UP2, UPT, UR10, 0x1, UP0 ;  /* 0x000000010a00788c */ /* 0x000fe40008744070 */
[----:B------:R-:W-:Y:S02]  /*1170*/  ULOP3.LUT UR5, UR10, 0x4, URZ, 0x3c, !UPT ;  /* 0x000000040a057892 */ /* 0x000fe4000f8e3cff */
[----:B------:R-:W-:Y:S02]  /*1180*/  USEL UR8, URZ, 0x1, UP2 ;  /* 0x00000001ff087887 */ /* 0x000fe40009000000 */
[----:B------:R-:W-:-:S02]  /*1190*/  USEL UR7, URZ, 0x2, UP2 ;  /* 0x00000002ff077887 */ /* 0x000fc40009000000 */
[----:B------:R-:W-:Y:S02]  /*11a0*/  UISETP.GT.U32.AND UP2, UPT, UR4, 0x1, UP0 ;  /* 0x000000010400788c */ /* 0x000fe40008744070 */
[----:B------:R-:W-:Y:S02]  /*11b0*/  ULOP3.LUT UR4, UR10, 0x6, URZ, 0x3c, !UPT ;  /* 0x000000060a047892 */ /* 0x000fe4000f8e3cff */
[----:B------:R-:W-:Y:S02]  /*11c0*/  USEL UR6, URZ, 0x4, UP2 ;  /* 0x00000004ff067887 */ /* 0x000fe40009000000 */
[----:B------:R-:W-:Y:S02]  /*11d0*/  USEL UR9, URZ, 0x8, UP2 ;  /* 0x00000008ff097887 */ /* 0x000fe40009000000 */
[----:B------:R-:W-:Y:S02]  /*11e0*/  UISETP.GT.U32.AND UP2, UPT, UR5, 0x1, UP0 ;  /* 0x000000010500788c */ /* 0x000fe40008744070 */
[----:B------:R-:W-:-:S02]  /*11f0*/  UISETP.GT.U32.AND UP0, UPT, UR4, 0x1, UP0 ;  /* 0x000000010400788c */ /* 0x000fc40008704070 */
[----:B------:R-:W-:Y:S02]  /*1200*/  USEL UR4, URZ, 0x10, UP2 ;  /* 0x00000010ff047887 */ /* 0x000fe40009000000 */
[----:B------:R-:W-:Y:S02]  /*1210*/  UIADD3 UR5, UPT, UPT, UR6, UR7, UR8 ;  /* 0x0000000706057290 */ /* 0x000fe4000fffe008 */
[----:B------:R-:W-:Y:S02]  /*1220*/  USEL UR7, URZ, 0x40, UP0 ;  /* 0x00000040ff077887 */ /* 0x000fe40008000000 */
[----:B------:R-:W-:Y:S02]  /*1230*/  USEL UR8, URZ, 0x20, UP2 ;  /* 0x00000020ff087887 */ /* 0x000fe40009000000 */
[----:B------:R-:W-:Y:S02]  /*1240*/  UIADD3 UR5, UPT, UPT, UR4, UR5, UR9 ;  /* 0x0000000504057290 */ /* 0x000fe4000fffe009 */
[----:B------:R-:W-:-:S02]  /*1250*/  ULOP3.LUT UR4, UR10, 0xfffffffe, URZ, 0xc0, !UPT ;  /* 0xfffffffe0a047892 */ /* 0x000fc4000f8ec0ff */
[----:B------:R-:W-:Y:S02]  /*1260*/  USEL UR6, URZ, 0x80, UP0 ;  /* 0x00000080ff067887 */ /* 0x000fe40008000000 */
[----:B------:R-:W-:-:S03]  /*1270*/  UIADD3 UR5, UPT, UPT, UR7, UR5, UR8 ;  /* 0x0000000507057290 */ /* 0x000fc6000fffe008 */
[----:B------:R-:W-:Y:S01]  /*1280*/  UMOV UR7, 0x3 ;  /* 0x0000000300077882 */ /* 0x000fe20000000000 */
[----:B------:R-:W-:Y:S02]  /*1290*/  UIADD3 UR5, UPT, UPT, UR5, UR6, URZ ;  /* 0x0000000605057290 */ /* 0x000fe4000fffe0ff */
[----:B------:R-:W-:-:S04]  /*12a0*/  USHF.L.U32 UR4, UR7, UR4, URZ ;  /* 0x0000000407047299 */ /* 0x000fc800080006ff */
[----:B------:R-:W-:Y:S02]  /*12b0*/  IMAD.U32 R2, RZ, RZ, UR5 ;  /* 0x00000005ff027e24 */ /* 0x000fe4000f8e00ff */
[----:B------:R-:W-:-:S07]  /*12c0*/  IMAD.U32 R0, RZ, RZ, UR4 ;  /* 0x00000004ff007e24 */ /* 0x000fce000f8e00ff */
.L_x_17:
[----:B------:R-:W1:Y:S01]  /*12d0*/  S2UR UR36, SR_CTAID.Z ;  /* 0x00000000002479c3 */ /* 0x000e620000002700 */
[----:B------:R-:W-:Y:S01]  /*12e0*/  UISETP.GE.AND UP0, UPT, UR19, 0x1, UPT ;  /* 0x000000011300788c */ /* 0x000fe2000bf06270 */
[----:B------:R-:W-:-:S08]  /*12f0*/  UMOV UR25, 0x55 ;  /* 0x0000005500197882 */ /* 0x000fd00000000000 */
[----:B------:R-:W-:Y:S05]  /*1300*/  BRA.U !UP0, `(.L_x_18) ;  /* 0x0000000108d07547 */ /* 0x000fea000b800000 */
[----:B------:R-:W2:Y:S01]  /*1310*/  LDCU.128 UR12, c[0x0][0xb10] ;  /* 0x00016200ff0c77ac */ /* 0x000ea20008000c00 */
[----:B------:R-:W3:Y:S01]  /*1320*/  LDCU UR6, c[0x0][0x370] ;  /* 0x00006e00ff0677ac */ /* 0x000ee20008000800 */
[----:B------:R-:W4:Y:S01]  /*1330*/  LDCU UR7, c[0x0][0x374] ;  /* 0x00006e80ff0777ac */ /* 0x000f220008000800 */
[----:B------:R-:W1:Y:S01]  /*1340*/  LDCU UR20, c[0x0][0xb0c] ;  /* 0x00016180ff1477ac */ /* 0x000e620008000800 */
[----:B------:R-:W1:Y:S01]  /*1350*/  LDCU UR21, c[0x0][0xb20] ;  /* 0x00016400ff1577ac */ /* 0x000e620008000800 */
[----:B------:R-:W1:Y:S01]  /*1360*/  LDCU.64 UR8, c[0x0][0xb28] ;  /* 0x00016500ff0877ac */ /* 0x000e620008000a00 */
[----:B--2---:R-:W-:Y:S02]  /*1370*/  UISETP.NE.AND UP3, UPT, UR14, 0x1, UPT ;  /* 0x000000010e00788c */ /* 0x004fe4000bf65270 */
[----:B----4-:R-:W-:Y:S02]  /*1380*/  UIMAD.WIDE.U32 UR10, UR7, UR15, URZ ;  /* 0x0000000f070a72a5 */ /* 0x010fe4000f8e00ff */
[----:B---3--:R-:W-:-:S02]  /*1390*/  UIMAD.WIDE.U32 UR16, UR6, UR12, URZ ;  /* 0x0000000c061072a5 */ /* 0x008fc4000f8e00ff */
[----:B-1----:R-:W-:Y:S02]  /*13a0*/  UISETP.NE.AND UP0, UPT, UR20, 0x1, UPT ;  /* 0x000000011400788c */ /* 0x002fe4000bf05270 */
[----:B------:R-:W-:Y:S01]  /*13b0*/  UIMAD.WIDE.U32 UR4, UR31, UR12, URZ ;  /* 0x0000000c1f0472a5 */ /* 0x000fe2000f8e00ff */
[----:B------:R-:W-:Y:S02]  /*13c0*/  UMOV UR10, UR11 ;  /* 0x0000000b000a7c82 */ /* 0x000fe40008000000 */
[----:B------:R-:W-:Y:S01]  /*13d0*/  UMOV UR16, UR17 ;  /* 0x0000001100107c82 */ /* 0x000fe20008000000 */
[----:B------:R-:W-:Y:S02]  /*13e0*/  @UP3 USHF.R.U32.HI UR7, URZ, UR21, UR10 ;  /* 0x00000015ff073299 */ /* 0x000fe4000801160a */
[----:B------:R-:W-:Y:S02]  /*13f0*/  UISETP.NE.AND UP2, UPT, UR19, 0x1, UPT ;  /* 0x000000011300788c */ /* 0x000fe4000bf45270 */
[----:B------:R-:W-:-:S02]  /*1400*/  USHF.R.U32.HI UR5, URZ, UR13, UR5 ;  /* 0x0000000dff057299 */ /* 0x000fc40008011605 */
[----:B------:R-:W-:Y:S02]  /*1410*/  @UP0 USHF.R.U32.HI UR6, URZ, UR13, UR16 ;  /* 0x0000000dff060299 */ /* 0x000fe40008011610 */
[----:B------:R-:W-:Y:S02]  /*1420*/  UIMAD.WIDE.U32 UR12, UR30, UR15, URZ ;  /* 0x0000000f1e0c72a5 */ /* 0x000fe4000f8e00ff */
[----:B------:R-:W-:Y:S02]  /*1430*/  UIMAD.WIDE.U32 UR10, UR7, UR8, URZ ;  /* 0x00000008070a72a5 */ /* 0x000fe4000f8e00ff */
[----:B------:R-:W-:Y:S02]  /*1440*/  UIMAD.WIDE.U32 UR16, UR6, UR8, URZ ;  /* 0x00000008061072a5 */ /* 0x000fe4000f8e00ff */
[----:B------:R-:W-:Y:S01]  /*1450*/  USEL UR5, UR31, UR5, !UP0 ;  /* 0x000000051f057287 */ /* 0x000fe2000c000000 */
[----:B------:R-:W-:Y:S02]  /*1460*/  UMOV UR4, UR13 ;  /* 0x0000000d00047c82 */ /* 0x000fe40008000000 */
[----:B------:R-:W-:Y:S01]  /*1470*/  UMOV UR10, UR11 ;  /* 0x0000000b000a7c82 */ /* 0x000fe20008000000 */
[----:B------:R-:W-:-:S02]  /*1480*/  USHF.R.U32.HI UR4, URZ, UR21, UR4 ;  /* 0x00000015ff047299 */ /* 0x000fc40008011604 */
[----:B------:R-:W-:Y:S01]  /*1490*/  @UP2 USHF.R.U32.HI UR7, URZ, UR9, UR10 ;  /* 0x00000009ff072299 */ /* 0x000fe2000801160a */
[----:B------:R-:W-:Y:S01]  /*14a0*/  UMOV UR16, UR17 ;  /* 0x0000001100107c82 */ /* 0x000fe20008000000 */
[----:B------:R-:W-:Y:S02]  /*14b0*/  USEL UR4, UR30, UR4, !UP3 ;  /* 0x000000041e047287 */ /* 0x000fe4000d800000 */
[----:B------:R-:W-:Y:S02]  /*14c0*/  @UP2 USHF.R.U32.HI UR6, URZ, UR9, UR16 ;  /* 0x00000009ff062299 */ /* 0x000fe40008011610 */
[----:B------:R-:W-:Y:S02]  /*14d0*/  UIMAD UR7, UR7, UR19, URZ ;  /* 0x00000013070772a4 */ /* 0x000fe4000f8e02ff */
[----:B------:R-:W-:Y:S02]  /*14e0*/  UIMAD UR12, UR6, UR19, URZ ;  /* 0x00000013060c72a4 */ /* 0x000fe4000f8e02ff */
[----:B------:R-:W-:-:S02]  /*14f0*/  UISETP.GE.AND UP0, UPT, UR4, UR7, UPT ;  /* 0x000000070400728c */ /* 0x000fc4000bf06270 */
[----:B------:R-:W-:Y:S02]  /*1500*/  UIMAD.WIDE.U32 UR10, UR4, UR8, URZ ;  /* 0x00000008040a72a5 */ /* 0x000fe4000f8e00ff */
[----:B------:R-:W-:Y:S02]  /*1510*/  UISETP.GE.OR UP0, UPT, UR5, UR12, UP0 ;  /* 0x0000000c0500728c */ /* 0x000fe40008706670 */
[----:B------:R-:W-:Y:S02]  /*1520*/  UIMAD.WIDE.U32 UR12, UR5, UR8, URZ ;  /* 0x00000008050c72a5 */ /* 0x000fe4000f8e00ff */
[----:B------:R-:W-:Y:S01]  /*1530*/  UIADD3 UR10, UPT, UPT, -UR4, URZ, URZ ;  /* 0x000000ff040a7290 */ /* 0x000fe2000fffe1ff */
[----:B------:R-:W-:Y:S01]  /*1540*/  UMOV UR8, UR11 ;  /* 0x0000000b00087c82 */ /* 0x000fe20008000000 */
[----:B------:R-:W-:Y:S02]  /*1550*/  UIADD3 UR11, UPT, UPT, -UR5, URZ, URZ ;  /* 0x000000ff050b7290 */ /* 0x000fe4000fffe1ff */
[----:B------:R-:W-:-:S03]  /*1560*/  USHF.R.U32.HI UR8, URZ, UR9, UR8 ;  /* 0x00000009ff087299 */ /* 0x000fc60008011608 */
[----:B------:R-:W-:Y:S01]  /*1570*/  @!UP0 UMOV UR7, UR13 ;  /* 0x0000000d00078c82 */ /* 0x000fe20008000000 */
[----:B------:R-:W-:Y:S02]  /*1580*/  UIMAD UR30, UR14, UR10, UR30 ;  /* 0x0000000a0e1e72a4 */ /* 0x000fe4000f8e021e */
[----:B------:R-:W-:Y:S02]  /*1590*/  USEL UR8, UR4, UR8, !UP2 ;  /* 0x0000000804087287 */ /* 0x000fe4000d000000 */
[----:B------:R-:W-:Y:S02]  /*15a0*/  @!UP0 USHF.R.U32.HI UR7, URZ, UR9, UR7 ;  /* 0x00000009ff078299 */ /* 0x000fe40008011607 */
[----:B------:R-:W-:Y:S02]  /*15b0*/  UIADD3 UR9, UPT, UPT, -UR8, URZ, URZ ;  /* 0x000000ff08097290 */ /* 0x000fe4000fffe1ff */
[----:B------:R-:W-:Y:S02]  /*15c0*/  @!UP0 USEL UR7, UR5, UR7, !UP2 ;  /* 0x0000000705078287 */ /* 0x000fe4000d000000 */
[----:B------:R-:W-:-:S02]  /*15d0*/  UIMAD UR9, UR19, UR9, UR4 ;  /* 0x00000009130972a4 */ /* 0x000fc4000f8e0204 */
[----:B------:R-:W-:Y:S02]  /*15e0*/  @!UP0 UIADD3 UR8, UPT, UPT, UR8, -UR7, URZ ;  /* 0x8000000708088290 */ /* 0x000fe4000fffe0ff */
[----:B------:R-:W-:Y:S02]  /*15f0*/  @!UP0 UIMAD UR6, UR9, UR6, UR7 ;  /* 0x00000006090682a4 */ /* 0x000fe4000f8e0207 */
[----:B------:R-:W-:Y:S02]  /*1600*/  @!UP0 UIMAD UR4, UR8, UR19, UR5 ;  /* 0x00000013080482a4 */ /* 0x000fe4000f8e0205 */
[----:B------:R-:W-:Y:S02]  /*1610*/  UIMAD UR31, UR20, UR11, UR31 ;  /* 0x0000000b141f72a4 */ /* 0x000fe4000f8e021f */
[----:B------:R-:W-:Y:S01]  /*1620*/  UIMAD UR30, UR4, UR14, UR30 ;  /* 0x0000000e041e72a4 */ /* 0x000fe2000f8e021e */
[----:B------:R-:W-:Y:S02]  /*1630*/  @!UP0 UMOV UR5, UR6 ;  /* 0x0000000600058c82 */ /* 0x000fe40008000000 */
[----:B------:R-:W-:-:S12]  /*1640*/  UIMAD UR31, UR5, UR20, UR31 ;  /* 0x00000014051f72a4 */ /* 0x000fd8000f8e021f */
.L_x_18:
[----:B------:R-:W-:Y:S02]  /*1650*/  UISETP.NE.AND UP2, UPT, UR24, 0x1, UPT ;  /* 0x000000011800788c */ /* 0x000fe4000bf45270 */
[----:B------:R-:W-:Y:S02]  /*1660*/  ULOP3.LUT UR22, UR22, 0xffff, URZ, 0xc0, !UPT ;  /* 0x0000ffff16167892 */ /* 0x000fe4000f8ec0ff */
[----:B------:R-:W-:Y:S02]  /*1670*/  UISETP.NE.AND UP0, UPT, UR18, 0x2, UPT ;  /* 0x000000021200788c */ /* 0x000fe4000bf05270 */
[----:B------:R-:W-:Y:S02]  /*1680*/  ULOP3.LUT UR23, UR23, 0x3000, URZ, 0xc0, !UPT ;  /* 0x0000300017177892 */ /* 0x000fe4000f8ec0ff */
[----:B------:R-:W-:Y:S02]  /*1690*/  ULOP3.LUT UR47, UR47, 0x80, URZ, 0xc0, !UPT ;  /* 0x000000802f2f7892 */ /* 0x000fe4000f8ec0ff */
[----:B------:R-:W-:Y:S01]  /*16a0*/  USHF.L.U32 UR22, UR25, UR22, URZ ;  /* 0x0000001619167299 */ /* 0x000fe200080006ff */
[----:B------:R-:W-:Y:S11]  /*16b0*/  BRA.U UP2, `(.L_x_19) ;  /* 0x0000000102407547 */ /* 0x000ff6000b800000 */
[----:B------:R-:W2:Y:S01]  /*16c0*/  LDCU.128 UR8, c[0x0][0xb10] ;  /* 0x00016200ff0877ac */ /* 0x000ea20008000c00 */
[----:B------:R-:W3:Y:S01]  /*16d0*/  LDCU UR12, c[0x0][0xb0c] ;  /* 0x00016180ff0c77ac */ /* 0x000ee20008000800 */
[----:B------:R-:W4:Y:S01]  /*16e0*/  LDCU UR13, c[0x0][0xb20] ;  /* 0x00016400ff0d77ac */ /* 0x000f220008000800 */
[----:B--2---:R-:W-:Y:S02]  /*16f0*/  UIMAD.WIDE.U32 UR4, UR31, UR8, URZ ;  /* 0x000000081f0472a5 */ /* 0x004fe4000f8e00ff */
[----:B------:R-:W-:Y:S02]  /*1700*/  UIMAD.WIDE.U32 UR6, UR30, UR11, URZ ;  /* 0x0000000b1e0672a5 */ /* 0x000fe4000f8e00ff */
[----:B---3--:R-:W-:Y:S02]  /*1710*/  UISETP.NE.AND UP2, UPT, UR12, 0x1, UPT ;  /* 0x000000010c00788c */ /* 0x008fe4000bf45270 */
[----:B------:R-:W-:-:S03]  /*1720*/  USHF.R.U32.HI UR5, URZ, UR9, UR5 ;  /* 0x00000009ff057299 */ /* 0x000fc60008011605 */
[----:B------:R-:W-:Y:S01]  /*1730*/  UMOV UR4, UR7 ;  /* 0x0000000700047c82 */ /* 0x000fe20008000000 */
[----:B------:R-:W-:Y:S02]  /*1740*/  USEL UR5, UR31, UR5, !UP2 ;  /* 0x000000051f057287 */ /* 0x000fe4000d000000 */
[----:B------:R-:W-:Y:S02]  /*1750*/  UISETP.NE.AND UP2, UPT, UR10, 0x1, UPT ;  /* 0x000000010a00788c */ /* 0x000fe4000bf45270 */
[----:B----4-:R-:W-:-:S04]  /*1760*/  USHF.R.U32.HI UR4, URZ, UR13, UR4 ;  /* 0x0000000dff047299 */ /* 0x010fc80008011604 */
[----:B------:R-:W-:-:S04]  /*1770*/  USEL UR4, UR30, UR4, !UP2 ;  /* 0x000000041e047287 */ /* 0x000fc8000d000000 */
[----:B------:R-:W-:Y:S02]  /*1780*/  UIADD3 UR6, UPT, UPT, UR5, -UR4, URZ ;  /* 0x8000000405067290 */ /* 0x000fe4000fffe0ff */
[----:B------:R-:W-:Y:S02]  /*1790*/  UIADD3 UR4, UPT, UPT, -UR5, UR4, URZ ;  /* 0x0000000405047290 */ /* 0x000fe4000fffe1ff */
[----:B------:R-:W-:Y:S02]  /*17a0*/  UIMAD UR30, UR6, UR10, UR30 ;  /* 0x0000000a061e72a4 */ /* 0x000fe4000f8e021e */
[----:B------:R-:W-:-:S12]  /*17b0*/  UIMAD UR31, UR4, UR12, UR31 ;  /* 0x0000000c041f72a4 */ /* 0x000fd8000f8e021f */
.L_x_19:
[----:B------:R-:W-:Y:S05]  /*17c0*/  BRA.U !UP6, `(.L_x_20) ;  /* 0x000000010e0c7547 */ /* 0x000fea000b800000 */
[----:B------:R-:W-:Y:S01]  /*17d0*/  UCGABAR_WAIT ;  /* 0x0000000000007dc7 */ /* 0x000fe20008000000 */
[----:B------:R-:W-:Y:S01]  /*17e0*/  CCTL.IVALL ;  /* 0x00000000ff00798f */ /* 0x000fe20002000000 */
[----:B------:R-:W-:Y:S05]  /*17f0*/  BRA `(.L_x_21) ;  /* 0x0000000000047947 */ /* 0x000fea0003800000 */
.L_x_20:
[----:B------:R-:W-:Y:S06]  /*1800*/  BAR.SYNC.DEFER_BLOCKING 0x0 ;  /* 0x0000000000007b1d */ /* 0x000fec0000010000 */
.L_x_21:
[----:B------:R-:W-:Y:S05]  /*1810*/  BRA.U UP0, `(.L_x_22) ;  /* 0x0000001500007547 */ /* 0x000fea000b800000 */
[----:B------:R-:W2:Y:S01]  /*1820*/  LDCU UR6, c[0x0][0x38c] ;  /* 0x00007180ff0677ac */ /* 0x000ea20008000800 */
[----:B------:R-:W-:Y:S01]  /*1830*/  PLOP3.LUT P1, PT, PT, PT, UP4, 0x80, 0x8 ;  /* 0x000000000008781c */ /* 0x000fe20003f2f048 */
[----:B------:R-:W-:Y:S01]  /*1840*/  IMAD.MOV.U32 R12, RZ, RZ, 0x1 ;  /* 0x00000001ff0c7424 */ /* 0x000fe200078e00ff */
[----:B------:R-:W-:Y:S02]  /*1850*/  ISETP.NE.AND P2, PT, R3, RZ, P3 ;  /* 0x000000ff0300720c */ /* 0x000fe40001f45270 */
[----:B------:R-:W-:Y:S02]  /*1860*/  CS2R R10, SRZ ;  /* 0x00000000000a7805 */ /* 0x000fe4000001ff00 */
[----:B------:R-:W-:Y:S01]  /*1870*/  PLOP3.LUT P1, PT, P1, PT, PT, 0x8, 0x80 ;  /* 0x000000000080781c */ /* 0x000fe20000f2e170 */
[----:B------:R-:W-:Y:S01]  /*1880*/  IMAD.MOV.U32 R9, RZ, RZ, RZ ;  /* 0x000000ffff097224 */ /* 0x000fe200078e00ff */
[----:B------:R-:W3:Y:S01]  /*1890*/  LDCU UR39, c[0x0][0x370] ;  /* 0x00006e00ff2777ac */ /* 0x000ee20008000800 */
[----:B------:R-:W-:Y:S01]  /*18a0*/  IMAD.MOV.U32 R8, RZ, RZ, 0x1 ;  /* 0x00000001ff087424 */ /* 0x000fe200078e00ff */
[----:B------:R-:W4:Y:S01]  /*18b0*/  LDCU.64 UR26, c[0x0][0x348] ;  /* 0x00006900ff1a77ac */ /* 0x000f220008000a00 */
[----:B------:R-:W-:Y:S01]  /*18c0*/  ULEA.HI UR44, UR23, UR47, URZ, 0x19 ;  /* 0x0000002f172c7291 */ /* 0x000fe2000f8fc8ff */
[----:B------:R-:W1:Y:S01]  /*18d0*/  LDCU UR38, c[0x0][0x374] ;  /* 0x00006e80ff2677ac */ /* 0x000e620008000800 */
[----:B--2---:R-:W-:-:S02]  /*18e0*/  UIADD3 UR5, UPT, UPT, UR6, 0x7f, URZ ;  /* 0x0000007f06057890 */ /* 0x004fc4000fffe0ff */
[----:B------:R-:W-:Y:S02]  /*18f0*/  UIADD3 UR48, UPT, UPT, UR6, 0xfe, URZ ;  /* 0x000000fe06307890 */ /* 0x000fe4000fffe0ff */
[----:B------:R-:W-:Y:S01]  /*1900*/  USHF.R.S32.HI UR4, URZ, 0x1f, UR5 ;  /* 0x0000001fff047899 */ /* 0x000fe20008011405 */
[----:B------:R-:W-:-:S03]  /*1910*/  UMOV UR7, URZ ;  /* 0x000000ff00077c82 */ /* 0x000fc60008000000 */
[----:B------:R-:W-:Y:S02]  /*1920*/  ULEA.HI UR4, UR4, UR5, URZ, 0x7 ;  /* 0x0000000504047291 */ /* 0x000fe4000f8f38ff */
[----:B------:R-:W-:Y:S02]  /*1930*/  UIADD3 UR5, UPT, UPT, UR6, -0x1, URZ ;  /* 0xffffffff06057890 */ /* 0x000fe4000fffe0ff */
[----:B------:R-:W-:Y:S02]  /*1940*/  USHF.R.S32.HI UR41, URZ, 0x7, UR4 ;  /* 0x00000007ff297899 */ /* 0x000fe40008011404 */
[----:B------:R-:W-:Y:S02]  /*1950*/  UISETP.GE.U32.AND UP1, UPT, UR5, -0xff, UPT ;  /* 0xffffff010500788c */ /* 0x000fe4000bf26070 */
[----:B------:R-:W-:-:S04]  /*1960*/  UISETP.LT.U32.AND UP0, UPT, UR41, 0x5, UPT ;  /* 0x000000052900788c */ /* 0x000fc8000bf01070 */
[----:B------:R-:W-:Y:S02]  /*1970*/  USEL UR40, UR41, 0x5, UP0 ;  /* 0x0000000529287887 */ /* 0x000fe40008000000 */
[----:B------:R-:W-:Y:S02]  /*1980*/  UISETP.NE.AND UP0, UPT, UR18, URZ, UPT ;  /* 0x000000ff1200728c */ /* 0x000fe4000bf05270 */
[----:B------:R-:W-:Y:S02]  /*1990*/  UIADD3 UR4, UPT, UPT, UR40, -0x1, URZ ;  /* 0xffffffff28047890 */ /* 0x000fe4000fffe0ff */
[----:B------:R-:W-:Y:S02]  /*19a0*/  @UP1 UIADD3 UR4, UPT, UPT, UR40, URZ, URZ ;  /* 0x000000ff28041290 */ /* 0x000fe4000fffe0ff */
[----:B------:R-:W-:Y:S02]  /*19b0*/  USEL UR24, UR46, 0x2, UP0 ;  /* 0x000000022e187887 */ /* 0x000fe40008000000 */
[----:B------:R-:W-:-:S02]  /*19c0*/  UIADD3 UR46, UPT, UPT, UR41, -UR40, URZ ;  /* 0x80000028292e7290 */ /* 0x000fc4000fffe0ff */
[----:B------:R-:W-:Y:S02]  /*19d0*/  UIADD3 UR28, UPT, UPT, UR4, 0x1, URZ ;  /* 0x00000001041c7890 */ /* 0x000fe4000fffe0ff */
[----:B-1-34-:R-:W-:-:S12]  /*19e0*/  UIADD3 UR43, UPT, UPT, -UR4, URZ, URZ ;  /* 0x000000ff042b7290 */ /* 0x01afd8000fffe1ff */
.L_x_42:
[----:B------:R-:W-:Y:S01]  /*19f0*/  UISETP.NE.AND UP0, UPT, UR45, URZ, UPT ;  /* 0x000000ff2d00728c */ /* 0x000fe2000bf05270 */
[----:B-1----:R-:W1:Y:S08]  /*1a00*/  S2UR UR45, SR_CgaCtaId ;  /* 0x00000000002d79c3 */ /* 0x002e700000008800 */
[----:B------:R-:W-:Y:S05]  /*1a10*/  BRA.U UP0, `(.L_x_23) ;  /* 0x0000000100347547 */ /* 0x000fea000b800000 */
[----:B------:R-:W2:Y:S01]  /*1a20*/  S2R R0, SR_CgaCtaId ;  /* 0x0000000000007919 */ /* 0x000ea20000008800 */
[----:B------:R-:W-:Y:S02]  /*1a30*/  MOV R3, 0x400 ;  /* 0x0000040000037802 */ /* 0x000fe40000000f00 */
[----:B------:R-:W-:Y:S02]  /*1a40*/  SHF.L.U32 R2, R8, 0x1f, RZ ;  /* 0x0000001f08027819 */ /* 0x000fe400000006ff */
[----:B--2---:R-:W-:-:S05]  /*1a50*/  LEA R0, R0, R3, 0x18 ;  /* 0x0000000300007211 */ /* 0x004fca00078ec0ff */
[----:B------:R-:W-:-:S04]  /*1a60*/  IMAD R3, R9, 0x8, R0 ;  /* 0x0000000809037824 */ /* 0x000fc800078e0200 */
[----:B------:R-:W2:Y:S02]  /*1a70*/  SYNCS.PHASECHK.TRANS64.TRYWAIT P0, [R3+URZ+0xf0], R2 ;  /* 0x0000f002030075a7 */ /* 0x000ea400080011ff */
[----:B--2---:R-:W-:Y:S05]  /*1a80*/  @!P0 BRA `(.L_x_24) ;  /* 0x000000a4000c8947 */ /* 0x004fea0003800000 */
.L_x_145:
[----:B------:R-:W-:Y:S01]  /*1a90*/  VIADD R9, R9, 0x1 ;  /* 0x0000000109097836 */ /* 0x000fe20000000000 */
[----:B------:R2:W-:Y:S04]  /*1aa0*/  SYNCS.ARRIVE.TRANS64.A1T0 RZ, [R3+URZ+0xe0], RZ ;  /* 0x0000e0ff03ff79a7 */ /* 0x0005e800081000ff */
[----:B------:R-:W-:-:S04]  /*1ab0*/  ISETP.NE.AND P0, PT, R9, 0x2, PT ;  /* 0x000000020900780c */ /* 0x000fc80003f05270 */
[----:B------:R-:W-:Y:S02]  /*1ac0*/  SEL R9, R9, RZ, P0 ;  /* 0x000000ff09097207 */ /* 0x000fe40000000000 */
[----:B--2---:R-:W-:-:S04]  /*1ad0*/  SEL R3, RZ, 0x1, P0 ;  /* 0x00000001ff037807 */ /* 0x004fc80000000000 */
[----:B------:R-:W-:-:S07]  /*1ae0*/  LOP3.LUT R8, R8, R3, RZ, 0x3c, !PT ;  /* 0x0000000308087212 */ /* 0x000fce00078e3cff */
.L_x_23:
[----:B------:R-:W-:Y:S01]  /*1af0*/  UMOV UR6, 0x400 ;  /* 0x0000040000067882 */ /* 0x000fe20000000000 */
[----:B------:R-:W-:Y:S01]  /*1b00*/  UISETP.GE.U32.AND UP0, UPT, UR48, 0xff, UPT ;  /* 0x000000ff3000788c */ /* 0x000fe2000bf06070 */
[----:B------:R-:W-:Y:S01]  /*1b10*/  SHF.L.U32 R0, R12, 0x1f, RZ ;  /* 0x0000001f0c007819 */ /* 0x000fe200000006ff */
[----:B-1----:R-:W-:Y:S02]  /*1b20*/  ULEA UR6, UR45, UR6, 0x18 ;  /* 0x000000062d067291 */ /* 0x002fe4000f8ec0ff */
[----:B------:R-:W-:Y:S02]  /*1b30*/  ULEA UR11, UR30, UR44, 0x8 ;  /* 0x0000002c1e0b7291 */ /* 0x000fe4000f8e40ff */
[----:B------:R-:W-:Y:S01]  /*1b40*/  ULEA UR4, UR7, UR6, 0x3 ;  /* 0x0000000607047291 */ /* 0x000fe2000f8e18ff */
[----:B------:R-:W-:-:S08]  /*1b50*/  UMOV UR13, URZ ;  /* 0x000000ff000d7c82 */ /* 0x000fd00008000000 */
[----:B------:R1:W2:Y:S01]  /*1b60*/  SYNCS.PHASECHK.TRANS64.TRYWAIT P0, [UR4+0x28], R0 ;  /* 0x00002800ff0075a7 */ /* 0x0002a20008001104 */
[----:B------:R-:W-:-:S04]  /*1b70*/  ULEA.HI UR4, UR31, UR31, URZ, 0x1 ;  /* 0x0000001f1f047291 */ /* 0x000fc8000f8f08ff */
[----:B------:R-:W-:-:S04]  /*1b80*/  USHF.L.U32 UR4, UR4, 0x7, URZ ;  /* 0x0000000704047899 */ /* 0x000fc800080006ff */
[----:B------:R-:W-:Y:S01]  /*1b90*/  ULOP3.LUT UR35, UR47, 0xffffff00, UR4, 0xf8, !UPT ;  /* 0xffffff002f237892 */ /* 0x000fe2000f8ef804 */
[----:B------:R-:W-:Y:S11]  /*1ba0*/  BRA.U !UP0, `(.L_x_25) ;  /* 0x0000000108c47547 */ /* 0x000ff6000b800000 */
[----:B------:R-:W-:Y:S01]  /*1bb0*/  UMOV UR16, UR43 ;  /* 0x0000002b00107c82 */ /* 0x000fe20008000000 */
[----:B------:R-:W-:Y:S01]  /*1bc0*/  UMOV UR4, UR7 ;  /* 0x0000000700047c82 */ /* 0x000fe20008000000 */
[----:B------:R-:W-:-:S05]  /*1bd0*/  UMOV UR34, URZ ;  /* 0x000000ff00227c82 */ /* 0x000fca0008000000 */
.L_x_31:
[----:B------:R-:W-:Y:S01]  /*1be0*/  ULEA UR33, UR4, UR6, 0x3 ;  /* 0x0000000604217291 */ /* 0x000fe2000f8e18ff */
[----:B------:R-:W-:Y:S01]  /*1bf0*/  @P3 MOV R2, 0x10000 ;  /* 0x0001000000023802 */ /* 0x000fe20000000f00 */
[----:B--234-:R-:W-:Y:S10]  /*1c00*/  @P0 BRA `(.L_x_26) ;  /* 0x00000000000c0947 */ /* 0x01cff40003800000 */
[----:B------:R-:W-:-:S04]  /*1c10*/  SHF.L.U32 R3, R12, 0x1f, RZ ;  /* 0x0000001f0c037819 */ /* 0x000fc800000006ff */
[----:B------:R-:W2:Y:S02]  /*1c20*/  SYNCS.PHASECHK.TRANS64.TRYWAIT P0, [UR33+0x28], R3 ;  /* 0x00002803ff0075a7 */ /* 0x000ea40008001121 */
[----:B--2---:R-:W-:Y:S05]  /*1c30*/  @!P0 BRA `(.L_x_27) ;  /* 0x000000a000b48947 */ /* 0x004fea0003800000 */
.L_x_26:
[----:B------:R2:W-:Y:S01]  /*1c40*/  @P3 SYNCS.ARRIVE.TRANS64 RZ, [UR33], R2 ;  /* 0x00000002ffff39a7 */ /* 0x0005e20008000021 */
[----:B------:R-:W-:Y:S02]  /*1c50*/  ULOP3.LUT UR5, UR24, 0x2, URZ, 0xfc, !UPT ;  /* 0x0000000218057892 */ /* 0x000fe4000f8efcff */
[----:B------:R-:W-:Y:S02]  /*1c60*/  UIADD3 UR16, UPT, UPT, UR16, 0x1, URZ ;  /* 0x0000000110107890 */ /* 0x000fe4000fffe0ff */
[----:B------:R-:W-:Y:S02]  /*1c70*/  UISETP.NE.AND UP0, UPT, UR5, 0x2, UPT ;  /* 0x000000020500788c */ /* 0x000fe4000bf05270 */
[----:B------:R-:W-:-:S07]  /*1c80*/  UISETP.NE.AND UP2, UPT, UR16, 0x1, UPT ;  /* 0x000000011000788c */ /* 0x000fce000bf45270 */
[----:B------:R-:W-:Y:S05]  /*1c90*/  BRA.U UP0, `(.L_x_28) ;  /* 0x0000000100047547 */ /* 0x000fea000b800000 */
[----:B------:R-:W-:Y:S05]  /*1ca0*/  BPT.TRAP 0x1 ;  /* 0x000000040000795c */ /* 0x000fea0000300000 */
.L_x_28:
[----:B------:R-:W-:Y:S04]  /*1cb0*/  BSSY.RECONVERGENT B0, `(.L_x_29) ;  /* 0x0000003000007945 */ /* 0x000fe80003800200 */
[----:B------:R-:W-:Y:S05]  /*1cc0*/  @!P2 BRA `(.L_x_30) ;  /* 0x000000000004a947 */ /* 0x000fea0003800000 */
[----:B------:R-:W-:Y:S05]  /*1cd0*/  BPT.TRAP 0x1 ;  /* 0x000000040000795c */ /* 0x000fea0000300000 */
.L_x_30:
[----:B------:R-:W-:Y:S05]  /*1ce0*/  BSYNC.RECONVERGENT B0 ;  /* 0x0000000000007941 */ /* 0x000fea0003800200 */
.L_x_29:
[----:B------:R-:W-:Y:S02]  /*1cf0*/  UIADD3 UR5, UPT, UPT, UR4, 0x1, URZ ;  /* 0x0000000104057890 */ /* 0x000fe4000fffe0ff */
[----:B------:R-:W-:Y:S02]  /*1d00*/  USHF.L.U32 UR32, UR4, 0xe, URZ ;  /* 0x0000000e04207899 */ /* 0x000fe400080006ff */
[----:B------:R-:W-:Y:S02]  /*1d10*/  UISETP.NE.AND UP0, UPT, UR5, 0x5, UPT ;  /* 0x000000050500788c */ /* 0x000fe4000bf05270 */
[----:B------:R-:W-:Y:S02]  /*1d20*/  UIADD3 UR14, UP1, UPT, UR26, 0x80, URZ ;  /* 0x000000801a0e7890 */ /* 0x000fe4000ff3e0ff */
[----:B------:R-:W-:Y:S02]  /*1d30*/  USEL UR8, URZ, 0x1, UP0 ;  /* 0x00000001ff087887 */ /* 0x000fe40008000000 */
[----:B------:R-:W-:-:S02]  /*1d40*/  USEL UR7, UR5, URZ, UP0 ;  /* 0x000000ff05077287 */ /* 0x000fc40008000000 */
[----:B------:R-:W-:Y:S02]  /*1d50*/  UIADD3 UR4, UP0, UPT, UR26, 0x180, URZ ;  /* 0x000001801a047890 */ /* 0x000fe4000ff1e0ff */
[----:B------:R-:W-:Y:S01]  /*1d60*/  ULEA UR5, UR7, UR6, 0x3 ;  /* 0x0000000607057291 */ /* 0x000fe2000f8e18ff */
[----:B------:R-:W-:Y:S01]  /*1d70*/  LOP3.LUT R12, R12, UR8, RZ, 0x3c, !PT ;  /* 0x000000080c0c7c12 */ /* 0x000fe2000f8e3cff */
[----:B------:R-:W-:Y:S02]  /*1d80*/  ULOP3.LUT UR8, UR32, UR23, URZ, 0xfc, !UPT ;  /* 0x0000001720087292 */ /* 0x000fe4000f8efcff */
[----:B------:R-:W-:Y:S01]  /*1d90*/  ULOP3.LUT UR33, UR33, 0xfefffff8, URZ, 0xc0, !UPT ;  /* 0xfefffff821217892 */ /* 0x000fe2000f8ec0ff */
[----:B-1----:R-:W-:Y:S01]  /*1da0*/  SHF.L.U32 R0, R12, 0x1f, RZ ;  /* 0x0000001f0c007819 */ /* 0x002fe200000006ff */
[----:B------:R-:W-:Y:S02]  /*1db0*/  UIADD3.X UR15, UPT, UPT, URZ, UR27, URZ, UP1, !UPT ;  /* 0x0000001bff0f7290 */ /* 0x000fe40008ffe4ff */
[----:B------:R-:W-:Y:S01]  /*1dc0*/  UIADD3 UR32, UPT, UPT, UR6, 0xc400, UR32 ;  /* 0x0000c40006207890 */ /* 0x000fe2000fffe020 */
[----:B------:R3:W4:Y:S01]  /*1dd0*/  SYNCS.PHASECHK.TRANS64.TRYWAIT P0, [UR5+0x28], R0 ;  /* 0x00002800ff0075a7 */ /* 0x0007220008001105 */
[----:B------:R-:W-:-:S02]  /*1de0*/  UIADD3 UR8, UPT, UPT, UR6, 0x20400, UR8 ;  /* 0x0002040006087890 */ /* 0x000fc4000fffe008 */
[----:B------:R-:W-:Y:S02]  /*1df0*/  UIADD3.X UR5, UPT, UPT, URZ, UR27, URZ, UP0, !UPT ;  /* 0x0000001bff057290 */ /* 0x000fe400087fe4ff */
[----:B------:R-:W-:Y:S01]  /*1e00*/  UPRMT UR13, URZ, 0x5410, UR22 ;  /* 0x00005410ff0d7896 */ /* 0x000fe20008000016 */
[----:B------:R-:W-:Y:S01]  /*1e10*/  UMOV UR18, 0x0 ;  /* 0x0000000000127882 */ /* 0x000fe20000000000 */
[----:B------:R-:W-:Y:S01]  /*1e20*/  UMOV UR19, 0x10000000 ;  /* 0x1000000000137882 */ /* 0x000fe20000000000 */
[----:B------:R-:W-:Y:S01]  /*1e30*/  UMOV UR10, UR34 ;  /* 0x00000022000a7c82 */ /* 0x000fe20008000000 */
[----:B------:R-:W-:Y:S01]  /*1e40*/  UMOV UR12, UR36 ;  /* 0x00000024000c7c82 */ /* 0x000fe20008000000 */
[----:B------:R-:W-:Y:S01]  /*1e50*/  UMOV UR9, UR33 ;  /* 0x0000002100097c82 */ /* 0x000fe20008000000 */
[----:B------:R1:W-:Y:S03]  /*1e60*/  UTMALDG.3D.2CTA [UR32], [UR14], desc[UR18] ;  /* 0x000012200e0075b4 */ /* 0x0003e60008211000 */
[----:B------:R2:W-:Y:S01]  /*1e70*/  UTMALDG.3D.MULTICAST.2CTA [UR8], [UR4], UR13, desc[UR18] ;  /* 0x00001208040073b4 */ /* 0x0005e2000821180d */
[----:B-1----:R-:W-:Y:S01]  /*1e80*/  UIADD3 UR34, UPT, UPT, UR34, 0x80, URZ ;  /* 0x0000008022227890 */ /* 0x002fe2000fffe0ff */
[----:B--2---:R-:W-:Y:S01]  /*1e90*/  UMOV UR13, UR28 ;  /* 0x0000001c000d7c82 */ /* 0x004fe20008000000 */
[----:B------:R-:W-:Y:S01]  /*1ea0*/  UMOV UR4, UR7 ;  /* 0x0000000700047c82 */ /* 0x000fe20008000000 */
[----:B------:R-:W-:Y:S09]  /*1eb0*/  BRA.U UP2, `(.L_x_31) ;  /* 0xfffffffd02487547 */ /* 0x000ff2000b83ffff */
.L_x_25:
[----:B------:R-:W-:Y:S01]  /*1ec0*/  ULEA UR4, UR7, UR6, 0x3 ;  /* 0x0000000607047291 */ /* 0x000fe2000f8e18ff */
[----:B-1-3--:R-:W-:Y:S01]  /*1ed0*/  SHF.L.U32 R0, R12, 0x1f, RZ ;  /* 0x0000001f0c007819 */ /* 0x00afe200000006ff */
[----:B------:R-:W-:Y:S01]  /*1ee0*/  @!P1 SYNCS.ARRIVE.TRANS64.A1T0 RZ, [UR6+0x98], RZ ;  /* 0x000098ffffff99a7 */ /* 0x000fe20008100006 */
[----:B------:R-:W-:-:S06]  /*1ef0*/  UISETP.GT.AND UP0, UPT, UR41, UR40, UPT ;  /* 0x000000282900728c */ /* 0x000fcc000bf04270 */
[----:B--2-4-:R1:W2:Y:S03]  /*1f00*/  SYNCS.PHASECHK.TRANS64.TRYWAIT P0, [UR4+0x28], R0 ;  /* 0x00002800ff0075a7 */ /* 0x0142a60008001104 */
[----:B------:R-:W-:Y:S05]  /*1f10*/  BRA.U !UP0, `(.L_x_32) ;  /* 0x0000000108c47547 */ /* 0x000fea000b800000 */
[----:B------:R-:W-:Y:S01]  /*1f20*/  UIADD3 UR25, UPT, UPT, UR46, UR13, URZ ;  /* 0x0000000d2e197290 */ /* 0x000fe2000fffe0ff */
[----:B------:R-:W-:-:S11]  /*1f30*/  UMOV UR4, UR7 ;  /* 0x0000000700047c82 */ /* 0x000fd60008000000 */
.L_x_38:
[----:B------:R-:W-:Y:S01]  /*1f40*/  ULEA UR17, UR4, UR6, 0x3 ;  /* 0x0000000604117291 */ /* 0x000fe2000f8e18ff */
[----:B--2---:R-:W-:Y:S01]  /*1f50*/  @P3 MOV R2, 0x10000 ;  /* 0x0001000000023802 */ /* 0x004fe20000000f00 */
[----:B--2-4-:R-:W-:Y:S10]  /*1f60*/  @P0 BRA `(.L_x_33) ;  /* 0x00000000000c0947 */ /* 0x014ff40003800000 */
[----:B------:R-:W-:-:S04]  /*1f70*/  SHF.L.U32 R3, R12, 0x1f, RZ ;  /* 0x0000001f0c037819 */ /* 0x000fc800000006ff */
[----:B------:R-:W2:Y:S02]  /*1f80*/  SYNCS.PHASECHK.TRANS64.TRYWAIT P0, [UR17+0x28], R3 ;  /* 0x00002803ff0075a7 */ /* 0x000ea40008001111 */
[----:B--2---:R-:W-:Y:S05]  /*1f90*/  @!P0 BRA `(.L_x_34) ;  /* 0x0000009c00f48947 */ /* 0x004fea0003800000 */
.L_x_33:
[----:B------:R2:W-:Y:S01]  /*1fa0*/  @P3 SYNCS.ARRIVE.TRANS64 RZ, [UR17], R2 ;  /* 0x00000002ffff39a7 */ /* 0x0005e20008000011 */
[----:B------:R-:W-:-:S04]  /*1fb0*/  ULOP3.LUT UR5, UR24, 0x2, URZ, 0xfc, !UPT ;  /* 0x0000000218057892 */ /* 0x000fc8000f8efcff */
[----:B------:R-:W-:-:S09]  /*1fc0*/  UISETP.NE.AND UP0, UPT, UR5, 0x2, UPT ;  /* 0x000000020500788c */ /* 0x000fd2000bf05270 */
[----:B------:R-:W-:Y:S05]  /*1fd0*/  BRA.U UP0, `(.L_x_35) ;  /* 0x0000000100047547 */ /* 0x000fea000b800000 */
[----:B------:R-:W-:Y:S05]  /*1fe0*/  BPT.TRAP 0x1 ;  /* 0x000000040000795c */ /* 0x000fea0000300000 */
.L_x_35:
[----:B------:R-:W-:Y:S04]  /*1ff0*/  BSSY.RECONVERGENT B0, `(.L_x_36) ;  /* 0x0000003000007945 */ /* 0x000fe80003800200 */
[----:B------:R-:W-:Y:S05]  /*2000*/  @!P2 BRA `(.L_x_37) ;  /* 0x000000000004a947 */ /* 0x000fea0003800000 */
[----:B------:R-:W-:Y:S05]  /*2010*/  BPT.TRAP 0x1 ;  /* 0x000000040000795c */ /* 0x000fea0000300000 */
.L_x_37:
[----:B------:R-:W-:Y:S05]  /*2020*/  BSYNC.RECONVERGENT B0 ;  /* 0x0000000000007941 */ /* 0x000fea0003800200 */
.L_x_36:
        /* <DEDUP_REMOVED lines=10> */
[----:B------:R-:W-:Y:S01]  /*20d0*/  USHF.L.U32 UR18, UR13, 0x7, URZ ;  /* 0x000000070d127899 */ /* 0x000fe200080006ff */
[----:B-1----:R-:W-:Y:S01]  /*20e0*/  SHF.L.U32 R0, R12, 0x1f, RZ ;  /* 0x0000001f0c007819 */ /* 0x002fe200000006ff */
[----:B------:R-:W-:Y:S02]  /*20f0*/  ULOP3.LUT UR17, UR17, 0xfefffff8, URZ, 0xc0, !UPT ;  /* 0xfefffff811117892 */ /* 0x000fe4000f8ec0ff */
[----:B------:R-:W-:Y:S01]  /*2100*/  UIADD3 UR16, UPT, UPT, UR6, 0xc400, UR16 ;  /* 0x0000c40006107890 */ /* 0x000fe2000fffe010 */
[----:B------:R3:W4:Y:S01]  /*2110*/  SYNCS.PHASECHK.TRANS64.TRYWAIT P0, [UR5+0x28], R0 ;  /* 0x00002800ff0075a7 */ /* 0x0007220008001105 */
[----:B------:R-:W-:-:S02]  /*2120*/  UIADD3.X UR5, UPT, UPT, URZ, UR27, URZ, UP1, !UPT ;  /* 0x0000001bff057290 */ /* 0x000fc40008ffe4ff */
[----:B------:R-:W-:Y:S02]  /*2130*/  UIADD3 UR8, UPT, UPT, UR6, 0x20400, UR8 ;  /* 0x0002040006087890 */ /* 0x000fe4000fffe008 */
[----:B------:R-:W-:Y:S02]  /*2140*/  UPRMT UR21, URZ, 0x5410, UR22 ;  /* 0x00005410ff157896 */ /* 0x000fe40008000016 */
[----:B------:R-:W-:Y:S01]  /*2150*/  UIADD3.X UR15, UPT, UPT, URZ, UR27, URZ, UP0, !UPT ;  /* 0x0000001bff0f7290 */ /* 0x000fe200087fe4ff */
[----:B------:R-:W-:Y:S01]  /*2160*/  UMOV UR30, 0x0 ;  /* 0x00000000001e7882 */ /* 0x000fe20000000000 */
[----:B------:R-:W-:Y:S01]  /*2170*/  UMOV UR31, 0x10000000 ;  /* 0x10000000001f7882 */ /* 0x000fe20000000000 */
[----:B------:R-:W-:Y:S01]  /*2180*/  UMOV UR19, UR35 ;  /* 0x0000002300137c82 */ /* 0x000fe20008000000 */
[----:B------:R-:W-:Y:S01]  /*2190*/  UMOV UR20, UR36 ;  /* 0x0000002400147c82 */ /* 0x000fe20008000000 */
[----:B------:R-:W-:Y:S01]  /*21a0*/  UMOV UR12, UR36 ;  /* 0x00000024000c7c82 */ /* 0x000fe20008000000 */
[----:B------:R-:W-:Y:S01]  /*21b0*/  UMOV UR9, UR17 ;  /* 0x0000001100097c82 */ /* 0x000fe20008000000 */
[----:B------:R-:W-:Y:S01]  /*21c0*/  UMOV UR10, UR18 ;  /* 0x00000012000a7c82 */ /* 0x000fe20008000000 */
[----:B------:R1:W-:Y:S01]  /*21d0*/  UTMALDG.3D.2CTA [UR16], [UR4], desc[UR30] ;  /* 0x00001e10040075b4 */ /* 0x0003e20008211000 */
[----:B------:R-:W-:-:S04]  /*21e0*/  UIADD3 UR13, UPT, UPT, UR13, 0x1, URZ ;  /* 0x000000010d0d7890 */ /* 0x000fc8000fffe0ff */
[----:B------:R-:W-:Y:S01]  /*21f0*/  UISETP.NE.AND UP0, UPT, UR13, UR25, UPT ;  /* 0x000000190d00728c */ /* 0x000fe2000bf05270 */
[----:B------:R3:W-:Y:S01]  /*2200*/  UTMALDG.3D.MULTICAST.2CTA [UR8], [UR14], UR21, desc[UR30] ;  /* 0x00001e080e0073b4 */ /* 0x0007e20008211815 */
[----:B-1----:R-:W-:-:S07]  /*2210*/  UMOV UR4, UR7 ;  /* 0x0000000700047c82 */ /* 0x002fce0008000000 */
[----:B---3--:R-:W-:Y:S05]  /*2220*/  BRA.U UP0, `(.L_x_38) ;  /* 0xfffffffd00447547 */ /* 0x008fea000b83ffff */
.L_x_32:
[C---:B------:R-:W-:Y:S01]  /*2230*/  LEA R3, R11.reuse, UR6, 0x3 ;  /* 0x000000060b037c11 */ /* 0x040fe2000f8e18ff */
[----:B------:R-:W-:Y:S01]  /*2240*/  NOP ;  /* 0x0000000000007918 */ /* 0x000fe20000000000 */
[----:B-1----:R-:W-:Y:S02]  /*2250*/  SHF.L.U32 R0, R10, 0x1f, RZ ;  /* 0x0000001f0a007819 */ /* 0x002fe400000006ff */
[----:B------:R-:W-:Y:S02]  /*2260*/  LEA R5, R11, UR6, 0x4 ;  /* 0x000000060b057c11 */ /* 0x000fe4000f8e20ff */
[----:B--2-4-:R-:W1:Y:S02]  /*2270*/  SYNCS.PHASECHK.TRANS64.TRYWAIT P0, [R3+URZ+0xa0], R0 ;  /* 0x0000a000030075a7 */ /* 0x014e6400080011ff */
[----:B-1----:R-:W-:Y:S05]  /*2280*/  @!P0 BRA `(.L_x_39) ;  /* 0x0000009c00508947 */ /* 0x002fea0003800000 */
.L_x_148:
[----:B------:R-:W2:Y:S01]  /*2290*/  LDS.128 R4, [R5+0x110] ;  /* 0x0001100005047984 */ /* 0x000ea20000000c00 */
[----:B------:R-:W-:Y:S01]  /*22a0*/  UISETP.GE.AND UP0, UPT, UR42, 0x1, UPT ;  /* 0x000000012a00788c */ /* 0x000fe2000bf06270 */
[----:B------:R-:W-:Y:S01]  /*22b0*/  @!PT LDS RZ, [RZ] ;  /* 0x00000000fffff984 */ /* 0x000fe20000000800 */
[----:B------:R-:W-:Y:S01]  /*22c0*/  @!PT LDS RZ, [RZ] ;  /* 0x00000000fffff984 */ /* 0x000fe20000000800 */
[----:B------:R-:W-:Y:S01]  /*22d0*/  @!PT LDS RZ, [RZ] ;  /* 0x00000000fffff984 */ /* 0x000fe20000000800 */
[----:B------:R-:W-:Y:S01]  /*22e0*/  @!PT LDS RZ, [RZ] ;  /* 0x00000000fffff984 */ /* 0x000fe20000000800 */
[----:B------:R3:W-:Y:S06]  /*22f0*/  MEMBAR.ALL.CTA ;  /* 0x0000000000007992 */ /* 0x0007ec0000008000 */
[----:B---3--:R-:W3:Y:S01]  /*2300*/  FENCE.VIEW.ASYNC.S ;  /* 0x00000000000073c6 */ /* 0x008ee20000000000 */
[----:B--2---:R-:W-:-:S13]  /*2310*/  LOP3.LUT P0, RZ, R6, 0x1, RZ, 0xc0, !PT ;  /* 0x0000000106ff7812 */ /* 0x004fda000780c0ff */
[----:B---3--:R-:W-:Y:S01]  /*2320*/  VOTEU.ANY UP1, P0 ;  /* 0x0000000000ff7886 */ /* 0x008fe20000020100 */
[----:B------:R-:W-:-:S13]  /*2330*/  PLOP3.LUT P0, PT, PT, PT, UP1, 0x80, 0x8 ;  /* 0x000000000008781c */ /* 0x000fda0003f0f018 */
[----:B-1----:R-:W-:Y:S02]  /*2340*/  @P0 LOP3.LUT R0, R5, 0xffff, RZ, 0xc0, !PT ;  /* 0x0000ffff05000812 */ /* 0x002fe400078ec0ff */
[----:B------:R-:W-:Y:S02]  /*2350*/  @P0 MOV R2, R4 ;  /* 0x0000000400020202 */ /* 0x000fe40000000f00 */
[----:B------:R-:W-:Y:S01]  /*2360*/  @P0 R2UR UR5, R0 ;  /* 0x00000000000502ca */ /* 0x000fe200000e0000 */
[----:B------:R-:W-:Y:S01]  /*2370*/  VIADD R0, R3, 0xb0 ;  /* 0x000000b003007836 */ /* 0x000fe20000000000 */
[----:B------:R-:W-:Y:S02]  /*2380*/  @P0 SHF.R.U32.HI R4, RZ, 0x10, R5 ;  /* 0x00000010ff040819 */ /* 0x000fe40000011605 */
[----:B------:R-:W-:Y:S02]  /*2390*/  @P0 R2UR UR8, R2 ;  /* 0x00000000020802ca */ /* 0x000fe400000e0000 */
[----:B------:R-:W-:-:S02]  /*23a0*/  PRMT R0, RZ, 0x654, R0 ;  /* 0x00000654ff007816 */ /* 0x000fc40000000000 */
[----:B------:R-:W-:Y:S02]  /*23b0*/  @P0 R2UR UR4, R4 ;  /* 0x00000000040402ca */ /* 0x000fe400000e0000 */
[----:B------:R1:W-:Y:S03]  /*23c0*/  SYNCS.ARRIVE.TRANS64.RED.A1T0 RZ, [R0+URZ], RZ ;  /* 0x000000ff00ff79a7 */ /* 0x0003e600081004ff */
[----:B------:R-:W-:-:S04]  /*23d0*/  @UP1 UMOV UR29, UR5 ;  /* 0x00000005001d1c82 */ /* 0x000fc80008000000 */
[----:B------:R-:W-:-:S04]  /*23e0*/  @UP1 UMOV UR37, UR8 ;  /* 0x0000000800251c82 */ /* 0x000fc80008000000 */
[----:B------:R-:W-:Y:S01]  /*23f0*/  @UP1 UMOV UR36, UR4 ;  /* 0x0000000400241c82 */ /* 0x000fe20008000000 */
[----:B------:R-:W-:Y:S05]  /*2400*/  BRA.U !UP0, `(.L_x_40) ;  /* 0x0000000108d47547 */ /* 0x000fea000b800000 */
[----:B------:R-:W2:Y:S01]  /*2410*/  LDCU.128 UR12, c[0x0][0xb10] ;  /* 0x00016200ff0c77ac */ /* 0x000ea20008000c00 */
[----:B------:R-:W3:Y:S01]  /*2420*/  LDCU UR30, c[0x0][0xb20] ;  /* 0x00016400ff1e77ac */ /* 0x000ee20008000800 */
[----:B------:R-:W4:Y:S01]  /*2430*/  LDCU UR25, c[0x0][0xb0c] ;  /* 0x00016180ff1977ac */ /* 0x000f220008000800 */
[----:B------:R-:W1:Y:S01]  /*2440*/  LDCU.64 UR10, c[0x0][0xb28] ;  /* 0x00016500ff0a77ac */ /* 0x000e620008000a00 */
[----:B------:R-:W-:Y:S02]  /*2450*/  UISETP.NE.AND UP3, UPT, UR42, 0x1, UPT ;  /* 0x000000012a00788c */ /* 0x000fe4000bf65270 */
[----:B--2---:R-:W-:Y:S02]  /*2460*/  UIMAD.WIDE.U32 UR8, UR38, UR15, URZ ;  /* 0x0000000f260872a5 */ /* 0x004fe4000f8e00ff */
[----:B------:R-:W-:Y:S02]  /*2470*/  UIMAD.WIDE.U32 UR4, UR39, UR12, URZ ;  /* 0x0000000c270472a5 */ /* 0x000fe4000f8e00ff */
[----:B------:R-:W-:-:S02]  /*2480*/  UISETP.NE.AND UP0, UPT, UR14, 0x1, UPT ;  /* 0x000000010e00788c */ /* 0x000fc4000bf05270 */
[----:B------:R-:W-:Y:S01]  /*2490*/  UIMAD.WIDE.U32 UR20, UR29, UR15, URZ ;  /* 0x0000000f1d1472a5 */ /* 0x000fe2000f8e00ff */
[----:B------:R-:W-:Y:S02]  /*24a0*/  UMOV UR8, UR9 ;  /* 0x0000000900087c82 */ /* 0x000fe40008000000 */
[----:B------:R-:W-:Y:S01]  /*24b0*/  UMOV UR4, UR5 ;  /* 0x0000000500047c82 */ /* 0x000fe20008000000 */
[----:B---3--:R-:W-:Y:S02]  /*24c0*/  USHF.R.U32.HI UR8, URZ, UR30, UR8 ;  /* 0x0000001eff087299 */ /* 0x008fe40008011608 */
[----:B----4-:R-:W-:Y:S02]  /*24d0*/  UISETP.NE.AND UP2, UPT, UR25, 0x1, UPT ;  /* 0x000000011900788c */ /* 0x010fe4000bf45270 */
[----:B------:R-:W-:Y:S02]  /*24e0*/  USHF.R.U32.HI UR4, URZ, UR13, UR4 ;  /* 0x0000000dff047299 */ /* 0x000fe40008011604 */
[----:B------:R-:W-:-:S02]  /*24f0*/  USEL UR5, UR38, UR8, !UP0 ;  /* 0x0000000826057287 */ /* 0x000fc4000c000000 */
[----:B------:R-:W-:Y:S02]  /*2500*/  USEL UR8, UR39, UR4, !UP2 ;  /* 0x0000000427087287 */ /* 0x000fe4000d000000 */
[----:B-1----:R-:W-:Y:S01]  /*2510*/  UIMAD.WIDE.U32 UR16, UR5, UR10, URZ ;  /* 0x0000000a051072a5 */ /* 0x002fe2000f8e00ff */
[----:B------:R-:W-:Y:S01]  /*2520*/  UMOV UR4, UR21 ;  /* 0x0000001500047c82 */ /* 0x000fe20008000000 */
[----:B------:R-:W-:Y:S02]  /*2530*/  UIMAD.WIDE.U32 UR18, UR37, UR12, URZ ;  /* 0x0000000c251272a5 */ /* 0x000fe4000f8e00ff */
[----:B------:R-:W-:-:S03]  /*2540*/  UIMAD.WIDE.U32 UR20, UR8, UR10, URZ ;  /* 0x0000000a081472a5 */ /* 0x000fc6000f8e00ff */
[----:B------:R-:W-:Y:S01]  /*2550*/  UMOV UR16, UR17 ;  /* 0x0000001100107c82 */ /* 0x000fe20008000000 */
[----:B------:R-:W-:Y:S02]  /*2560*/  USHF.R.U32.HI UR4, URZ, UR30, UR4 ;  /* 0x0000001eff047299 */ /* 0x000fe40008011604 */
[----:B------:R-:W-:Y:S01]  /*2570*/  @UP3 USHF.R.U32.HI UR5, URZ, UR11, UR16 ;  /* 0x0000000bff053299 */ /* 0x000fe20008011610 */
[----:B------:R-:W-:Y:S01]  /*2580*/  UMOV UR18, UR19 ;  /* 0x0000001300127c82 */ /* 0x000fe20008000000 */
[----:B------:R-:W-:Y:S01]  /*2590*/  UMOV UR20, UR21 ;  /* 0x0000001500147c82 */ /* 0x000fe20008000000 */
[----:B------:R-:W-:Y:S02]  /*25a0*/  USHF.R.U32.HI UR13, URZ, UR13, UR18 ;  /* 0x0000000dff0d7299 */ /* 0x000fe40008011612 */
[----:B------:R-:W-:Y:S02]  /*25b0*/  USEL UR4, UR29, UR4, !UP0 ;  /* 0x000000041d047287 */ /* 0x000fe4000c000000 */
[----:B------:R-:W-:-:S02]  /*25c0*/  @UP3 USHF.R.U32.HI UR8, URZ, UR11, UR20 ;  /* 0x0000000bff083299 */ /* 0x000fc40008011614 */
[----:B------:R-:W-:Y:S02]  /*25d0*/  UIMAD UR9, UR42, UR5, URZ ;  /* 0x000000052a0972a4 */ /* 0x000fe4000f8e02ff */
[----:B------:R-:W-:Y:S02]  /*25e0*/  USEL UR5, UR37, UR13, !UP2 ;  /* 0x0000000d25057287 */ /* 0x000fe4000d000000 */
[----:B------:R-:W-:Y:S02]  /*25f0*/  UIMAD UR12, UR42, UR8, URZ ;  /* 0x000000082a0c72a4 */ /* 0x000fe4000f8e02ff */
[----:B------:R-:W-:Y:S02]  /*2600*/  UISETP.GE.AND UP0, UPT, UR4, UR9, UPT ;  /* 0x000000090400728c */ /* 0x000fe4000bf06270 */
[----:B------:R-:W-:Y:S02]  /*2610*/  UIMAD.WIDE.U32 UR16, UR4, UR10, URZ ;  /* 0x0000000a041072a5 */ /* 0x000fe4000f8e00ff */
[----:B------:R-:W-:-:S02]  /*2620*/  UISETP.GE.OR UP0, UPT, UR5, UR12, UP0 ;  /* 0x0000000c0500728c */ /* 0x000fc40008706670 */
        /* <DEDUP_REMOVED lines=19> */
.L_x_40:
[----:B------:R-:W2:Y:S02]  /*2760*/  LDCU UR4, c[0x0][0xb30] ;  /* 0x00016600ff0477ac */ /* 0x000ea40008000800 */
[----:B--2---:R-:W-:-:S09]  /*2770*/  UISETP.NE.AND UP0, UPT, UR4, 0x1, UPT ;  /* 0x000000010400788c */ /* 0x004fd2000bf05270 */
[----:B------:R-:W-:Y:S05]  /*2780*/  BRA.U UP0, `(.L_x_41) ;  /* 0x0000000100447547 */ /* 0x000fea000b800000 */
[----:B------:R-:W2:Y:S01]  /*2790*/  LDCU.128 UR12, c[0x0][0xb10] ;  /* 0x00016200ff0c77ac */ /* 0x000ea20008000c00 */
[----:B------:R-:W3:Y:S01]  /*27a0*/  LDCU UR10, c[0x0][0xb0c] ;  /* 0x00016180ff0a77ac */ /* 0x000ee20008000800 */
[----:B------:R-:W4:Y:S01]  /*27b0*/  LDCU UR11, c[0x0][0xb20] ;  /* 0x00016400ff0b77ac */ /* 0x000f220008000800 */
[----:B--2---:R-:W-:Y:S02]  /*27c0*/  UIMAD.WIDE.U32 UR8, UR37, UR12, URZ ;  /* 0x0000000c250872a5 */ /* 0x004fe4000f8e00ff */
[----:B------:R-:W-:Y:S02]  /*27d0*/  UIMAD.WIDE.U32 UR4, UR29, UR15, URZ ;  /* 0x0000000f1d0472a5 */ /* 0x000fe4000f8e00ff */
[----:B---3--:R-:W-:Y:S02]  /*27e0*/  UISETP.NE.AND UP2, UPT, UR10, 0x1, UPT ;  /* 0x000000010a00788c */ /* 0x008fe4000bf45270 */
[----:B------:R-:W-:Y:S01]  /*27f0*/  UISETP.NE.AND UP0, UPT, UR14, 0x1, UPT ;  /* 0x000000010e00788c */ /* 0x000fe2000bf05270 */
[----:B------:R-:W-:-:S02]  /*2800*/  UMOV UR8, UR9 ;  /* 0x0000000900087c82 */ /* 0x000fc40008000000 */
[----:B------:R-:W-:Y:S01]  /*2810*/  UMOV UR4, UR5 ;  /* 0x0000000500047c82 */ /* 0x000fe20008000000 */
[----:B------:R-:W-:Y:S02]  /*2820*/  USHF.R.U32.HI UR13, URZ, UR13, UR8 ;  /* 0x0000000dff0d7299 */ /* 0x000fe40008011608 */
[----:B----4-:R-:W-:Y:S02]  /*2830*/  USHF.R.U32.HI UR4, URZ, UR11, UR4 ;  /* 0x0000000bff047299 */ /* 0x010fe40008011604 */
[----:B------:R-:W-:Y:S02]  /*2840*/  USEL UR5, UR37, UR13, !UP2 ;  /* 0x0000000d25057287 */ /* 0x000fe4000d000000 */
[----:B------:R-:W-:-:S04]  /*2850*/  USEL UR4, UR29, UR4, !UP0 ;  /* 0x000000041d047287 */ /* 0x000fc8000c000000 */
[----:B------:R-:W-:Y:S02]  /*2860*/  UIADD3 UR8, UPT, UPT, UR5, -UR4, URZ ;  /* 0x8000000405087290 */ /* 0x000fe4000fffe0ff */
[----:B------:R-:W-:Y:S02]  /*2870*/  UIADD3 UR4, UPT, UPT, -UR5, UR4, URZ ;  /* 0x0000000405047290 */ /* 0x000fe4000fffe1ff */
[----:B------:R-:W-:Y:S02]  /*2880*/  UIMAD UR29, UR8, UR14, UR29 ;  /* 0x0000000e081d72a4 */ /* 0x000fe4000f8e021d */
[----:B------:R-:W-:-:S12]  /*2890*/  UIMAD UR37, UR4, UR10, UR37 ;  /* 0x0000000a042572a4 */ /* 0x000fd8000f8e0225 */
.L_x_41:
[----:B------:R-:W-:Y:S01]  /*28a0*/  VIADD R11, R11, 0x1 ;  /* 0x000000010b0b7836 */ /* 0x000fe20000000000 */
[----:B------:R-:W-:Y:S02]  /*28b0*/  R2UR UR5, R161 ;  /* 0x00000000a10572ca */ /* 0x000fe400000e0000 */
[----:B------:R-:W-:Y:S02]  /*28c0*/  R2UR UR4, R160 ;  /* 0x00000000a00472ca */ /* 0x000fe400000e0000 */
[C---:B------:R-:W-:Y:S02]  /*28d0*/  ISETP.NE.AND P0, PT, R11.reuse, 0x2, PT ;  /* 0x000000020b00780c */ /* 0x040fe40003f05270 */
[----:B------:R-:W-:Y:S02]  /*28e0*/  PLOP3.LUT P1, PT, PT, PT, PT, 0x80, 0x8 ;  /* 0x000000000008781c */ /* 0x000fe40003f2f070 */
[----:B------:R-:W-:Y:S02]  /*28f0*/  SEL R3, RZ, 0x1, P0 ;  /* 0x00000001ff037807 */ /* 0x000fe40000000000 */
[----:B------:R-:W-:-:S02]  /*2900*/  SEL R11, R11, RZ, P0 ;  /* 0x000000ff0b0b7207 */ /* 0x000fc40000000000 */
[----:B------:R-:W-:Y:S01]  /*2910*/  LOP3.LUT R10, R10, R3, RZ, 0x3c, !PT ;  /* 0x000000030a0a7212 */ /* 0x000fe200078e3cff */
[----:B------:R-:W-:Y:S02]  /*2920*/  UIADD3 UR31, UPT, UPT, UR37, UR5, URZ ;  /* 0x00000005251f7290 */ /* 0x000fe4000fffe0ff */
[----:B------:R-:W-:Y:S01]  /*2930*/  UIADD3 UR30, UPT, UPT, UR29, UR4, URZ ;  /* 0x000000041d1e7290 */ /* 0x000fe2000fffe0ff */
[----:B------:R-:W-:Y:S11]  /*2940*/  BRA.U UP1, `(.L_x_42) ;  /* 0xfffffff101287547 */ /* 0x000ff6000b83ffff */
[----:B------:R-:W-:Y:S01]  /*2950*/  UIADD3 UR8, UPT, UPT, UR6, 0x28, URZ ;  /* 0x0000002806087890 */ /* 0x000fe2000fffe0ff */
[----:B------:R-:W-:-:S03]  /*2960*/  SHF.L.U32 R3, R12, 0x1f, RZ ;  /* 0x0000001f0c037819 */ /* 0x000fc600000006ff */
[----:B------:R-:W-:-:S09]  /*2970*/  ULEA UR4, UR7, UR8, 0x3 ;  /* 0x0000000807047291 */ /* 0x000fd2000f8e18ff */
[----:B------:R-:W2:Y:S02]  /*2980*/  SYNCS.PHASECHK.TRANS64.TRYWAIT P0, [UR4], R3 ;  /* 0x00000003ff0075a7 */ /* 0x000ea40008001104 */
[----:B--2---:R-:W-:Y:S05]  /*2990*/  @!P0 BRA `(.L_x_43) ;  /* 0x0000009400a08947 */ /* 0x004fea0003800000 */
.L_x_150:
[----:B------:R-:W-:-:S04]  /*29a0*/  UIADD3 UR4, UPT, UPT, UR7, 0x1, URZ ;  /* 0x0000000107047890 */ /* 0x000fc8000fffe0ff */
[----:B------:R-:W-:-:S04]  /*29b0*/  UISETP.NE.AND UP0, UPT, UR4, 0x5, UPT ;  /* 0x000000050400788c */ /* 0x000fc8000bf05270 */
[----:B------:R-:W-:Y:S02]  /*29c0*/  USEL UR6, URZ, 0x1, UP0 ;  /* 0x00000001ff067887 */ /* 0x000fe40008000000 */
[----:B------:R-:W-:-:S04]  /*29d0*/  USEL UR4, UR4, URZ, UP0 ;  /* 0x000000ff04047287 */ /* 0x000fc80008000000 */
[----:B------:R-:W-:Y:S01]  /*29e0*/  ULEA UR5, UR4, UR8, 0x3 ;  /* 0x0000000804057291 */ /* 0x000fe2000f8e18ff */
[----:B------:R-:W-:-:S04]  /*29f0*/  LOP3.LUT R2, R12, UR6, RZ, 0x3c, !PT ;  /* 0x000000060c027c12 */ /* 0x000fc8000f8e3cff */
[----:B-1----:R-:W-:-:S04]  /*2a00*/  SHF.L.U32 R3, R2, 0x1f, RZ ;  /* 0x0000001f02037819 */ /* 0x002fc800000006ff */
[----:B------:R-:W1:Y:S02]  /*2a10*/  SYNCS.PHASECHK.TRANS64.TRYWAIT P0, [UR5], R3 ;  /* 0x00000003ff0075a7 */ /* 0x000e640008001105 */
[----:B-1----:R-:W-:Y:S05]  /*2a20*/  @!P0 BRA `(.L_x_44) ;  /* 0x0000009400948947 */ /* 0x002fea0003800000 */
.L_x_152:
        /* <DEDUP_REMOVED lines=9> */
.L_x_154:
        /* <DEDUP_REMOVED lines=9> */
.L_x_156:
[----:B------:R-:W-:-:S04]  /*2b50*/  UIADD3 UR4, UPT, UPT, UR4, 0x1, URZ ;  /* 0x0000000104047890 */ /* 0x000fc8000fffe0ff */
[----:B------:R-:W-:-:S04]  /*2b60*/  UISETP.NE.AND UP0, UPT, UR4, 0x5, UPT ;  /* 0x000000050400788c */ /* 0x000fc8000bf05270 */
[----:B------:R-:W-:Y:S02]  /*2b70*/  USEL UR5, URZ, 0x1, UP0 ;  /* 0x00000001ff057887 */ /* 0x000fe40008000000 */
[----:B------:R-:W-:-:S04]  /*2b80*/  USEL UR4, UR4, URZ, UP0 ;  /* 0x000000ff04047287 */ /* 0x000fc80008000000 */
[----:B------:R-:W-:Y:S01]  /*2b90*/  ULEA UR4, UR4, UR8, 0x3 ;  /* 0x0000000804047291 */ /* 0x000fe2000f8e18ff */
[----:B-1----:R-:W-:-:S04]  /*2ba0*/  LOP3.LUT R3, R2, UR5, RZ, 0x3c, !PT ;  /* 0x0000000502037c12 */ /* 0x002fc8000f8e3cff */
[----:B------:R-:W-:Y:S01]  /*2bb0*/  SHF.L.U32 R3, R3, 0x1f, RZ ;  /* 0x0000001f03037819 */ /* 0x000fe200000006ff */
[----:B------:R-:W-:-:S07]  /*2bc0*/  IMAD.U32 R0, RZ, RZ, UR4 ;  /* 0x00000004ff007e24 */ /* 0x000fce000f8e00ff */
.L_x_47:
[----:B-1----:R1:W2:Y:S02]  /*2bd0*/  SYNCS.PHASECHK.TRANS64.TRYWAIT P0, [R0+URZ], R3 ;  /* 0x00000003000075a7 */ /* 0x0022a400080011ff */
[----:B--2---:R-:W-:Y:S05]  /*2be0*/  @!P0 NANOSLEEP.SYNCS 0x989680 ;  /* 0x009896800000895d */ /* 0x004fea0003900000 */
[----:B------:R-:W2:Y:S02]  /*2bf0*/  @!P0 SYNCS.PHASECHK.TRANS64 P0, [R0+URZ], R3 ;  /* 0x00000003000085a7 */ /* 0x000ea400080010ff */
[----:B--2---:R-:W-:Y:S05]  /*2c00*/  @P0 EXIT ;  /* 0x000000000000094d */ /* 0x004fea0003800000 */
[----:B------:R-:W-:Y:S05]  /*2c10*/  BRA `(.L_x_47) ;  /* 0xfffffffc00ec7947 */ /* 0x000fea000383ffff */
.L_x_22:
[----:B------:R-:W-:-:S04]  /*2c20*/  UISETP.NE.AND UP0, UPT, UR45, URZ, UPT ;  /* 0x000000ff2d00728c */ /* 0x000fc8000bf05270 */
[----:B------:R-:W-:-:S09]  /*2c30*/  UISETP.NE.OR UP0, UPT, UR18, 0x1, UP0 ;  /* 0x000000011200788c */ /* 0x000fd20008705670 */
[----:B------:R-:W-:Y:S05]  /*2c40*/  BRA.U UP0, `(.L_x_48) ;  /* 0x0000000500487547 */ /* 0x000fea000b800000 */
[----:B------:R-:W-:Y:S01]  /*2c50*/  ISETP.GE.U32.AND P2, PT, R3, 0x8, PT ;  /* 0x000000080300780c */ /* 0x000fe20003f46070 */
[----:B------:R-:W-:Y:S01]  /*2c60*/  IMAD.MOV.U32 R12, RZ, RZ, 0x1 ;  /* 0x00000001ff0c7424 */ /* 0x000fe200078e00ff */
[----:B------:R-:W-:Y:S02]  /*2c70*/  CS2R R10, SRZ ;  /* 0x00000000000a7805 */ /* 0x000fe4000001ff00 */
[----:B------:R-:W-:Y:S01]  /*2c80*/  CS2R R8, SRZ ;  /* 0x0000000000087805 */ /* 0x000fe2000001ff00 */
[----:B------:R-:W-:Y:S01]  /*2c90*/  UMOV UR6, 0x400 ;  /* 0x0000040000067882 */ /* 0x000fe20000000000 */
[----:B------:R-:W-:Y:S01]  /*2ca0*/  UMOV UR5, URZ ;  /* 0x000000ff00057c82 */ /* 0x000fe20008000000 */
[----:B------:R-:W-:-:S12]  /*2cb0*/  ULEA UR6, UR45, UR6, 0x18 ;  /* 0x000000062d067291 */ /* 0x000fd8000f8ec0ff */
.L_x_52:
[----:B------:R-:W-:Y:S02]  /*2cc0*/  LEA R0, R8, UR6, 0x3 ;  /* 0x0000000608007c11 */ /* 0x000fe4000f8e18ff */
[----:B------:R-:W-:-:S03]  /*2cd0*/  SHF.L.U32 R5, R9, 0x1f, RZ ;  /* 0x0000001f09057819 */ /* 0x000fc600000006ff */
[----:B------:R-:W-:Y:S01]  /*2ce0*/  VIADD R4, R0, 0xf0 ;  /* 0x000000f000047836 */ /* 0x000fe20000000000 */
[----:B------:R-:W2:Y:S02]  /*2cf0*/  SYNCS.PHASECHK.TRANS64.TRYWAIT P0, [R0+URZ+0xe0], R5 ;  /* 0x0000e005000075a7 */ /* 0x000ea400080011ff */
[----:B--2---:R-:W-:Y:S05]  /*2d00*/  @!P0 BRA `(.L_x_49) ;  /* 0x0000009400248947 */ /* 0x004fea0003800000 */
.L_x_157:
[----:B------:R-:W-:Y:S01]  /*2d10*/  ULEA UR4, UR5, UR6, 0x3 ;  /* 0x0000000605047291 */ /* 0x000fe2000f8e18ff */
[----:B------:R-:W-:Y:S01]  /*2d20*/  PRMT R4, RZ, 0x654, R4 ;  /* 0x00000654ff047816 */ /* 0x000fe20000000004 */
[----:B--2---:R-:W-:Y:S01]  /*2d30*/  @!P2 IMAD.MOV.U32 R5, RZ, RZ, 0x10 ;  /* 0x00000010ff05a424 */ /* 0x004fe200078e00ff */
[----:B------:R-:W-:Y:S01]  /*2d40*/  SHF.L.U32 R7, R12, 0x1f, RZ ;  /* 0x0000001f0c077819 */ /* 0x000fe200000006ff */
[----:B------:R-:W-:Y:S01]  /*2d50*/  UIADD3 UR7, UPT, UPT, UR4, 0xa0, URZ ;  /* 0x000000a004077890 */ /* 0x000fe2000fffe0ff */
[----:B------:R2:W-:Y:S05]  /*2d60*/  SYNCS.ARRIVE.TRANS64.RED.A1T0 RZ, [R4+URZ], RZ ;  /* 0x000000ff04ff79a7 */ /* 0x0005ea00081004ff */
[----:B------:R-:W-:Y:S01]  /*2d70*/  IMAD.U32 R0, RZ, RZ, UR7 ;  /* 0x00000007ff007e24 */ /* 0x000fe2000f8e00ff */
[----:B------:R-:W3:Y:S04]  /*2d80*/  SYNCS.PHASECHK.TRANS64.TRYWAIT P0, [UR4+0xb0], R7 ;  /* 0x0000b007ff0075a7 */ /* 0x000ee80008001104 */
[----:B------:R-:W-:Y:S01]  /*2d90*/  PRMT R13, R3, 0x654, R0 ;  /* 0x00000654030d7816 */ /* 0x000fe20000000000 */
[----:B--23--:R-:W-:Y:S06]  /*2da0*/  @!P0 BRA `(.L_x_50) ;  /* 0x0000009400108947 */ /* 0x00cfec0003800000 */
.L_x_159:
[----:B------:R-:W-:Y:S01]  /*2db0*/  ULEA UR8, UR5, UR6, 0x4 ;  /* 0x0000000605087291 */ /* 0x000fe2000f8e20ff */
[----:B------:R-:W-:Y:S01]  /*2dc0*/  SEL R2, R13, R2, !P2 ;  /* 0x000000020d027207 */ /* 0x000fe20005000000 */
[----:B------:R-:W-:Y:S01]  /*2dd0*/  UIADD3 UR9, UPT, UPT, UR4, 0xa0, URZ ;  /* 0x000000a004097890 */ /* 0x000fe2000fffe0ff */
[----:B--2---:R-:W-:Y:S01]  /*2de0*/  LEA R0, R11, UR6, 0x3 ;  /* 0x000000060b007c11 */ /* 0x004fe2000f8e18ff */
[----:B------:R-:W-:Y:S01]  /*2df0*/  UIADD3 UR8, UPT, UPT, UR8, 0x110, URZ ;  /* 0x0000011008087890 */ /* 0x000fe2000fffe0ff */
[----:B------:R2:W-:Y:S01]  /*2e00*/  @!P2 SYNCS.ARRIVE.TRANS64.RED RZ, [R2+URZ], R5 ;  /* 0x0000000502ffa9a7 */ /* 0x0005e200080004ff */
[----:B------:R-:W-:Y:S01]  /*2e10*/  UIADD3 UR4, UPT, UPT, UR5, 0x1, URZ ;  /* 0x0000000105047890 */ /* 0x000fe2000fffe0ff */
[----:B------:R-:W-:-:S03]  /*2e20*/  VIADD R8, R8, 0x1 ;  /* 0x0000000108087836 */ /* 0x000fc60000000000 */
[----:B------:R-:W-:Y:S02]  /*2e30*/  UISETP.NE.AND UP0, UPT, UR4, 0x2, UPT ;  /* 0x000000020400788c */ /* 0x000fe4000bf05270 */
[----:B------:R-:W-:Y:S01]  /*2e40*/  ISETP.NE.AND P0, PT, R8, 0x2, PT ;  /* 0x000000020800780c */ /* 0x000fe20003f05270 */
[----:B------:R-:W-:Y:S06]  /*2e50*/  UGETNEXTWORKID.BROADCAST [UR8], [UR9] ;  /* 0x00000000080073ca */ /* 0x000fec0008000100 */
[----:B------:R-:W-:Y:S02]  /*2e60*/  USEL UR7, URZ, 0x1, UP0 ;  /* 0x00000001ff077887 */ /* 0x000fe40008000000 */
[----:B------:R-:W-:-:S04]  /*2e70*/  USEL UR5, UR4, URZ, UP0 ;  /* 0x000000ff04057287 */ /* 0x000fc80008000000 */
[----:B------:R-:W-:Y:S02]  /*2e80*/  LOP3.LUT R12, R12, UR7, RZ, 0x3c, !PT ;  /* 0x000000070c0c7c12 */ /* 0x000fe4000f8e3cff */
[----:B--2---:R-:W-:-:S04]  /*2e90*/  SHF.L.U32 R5, R10, 0x1f, RZ ;  /* 0x0000001f0a057819 */ /* 0x004fc800000006ff */
[----:B------:R-:W2:Y:S02]  /*2ea0*/  SYNCS.PHASECHK.TRANS64.TRYWAIT P1, [R0+URZ+0xa0], R5 ;  /* 0x0000a005000075a7 */ /* 0x000ea400080211ff */
[----:B--2---:R-:W-:Y:S05]  /*2eb0*/  @!P1 BRA `(.L_x_51) ;  /* 0x0000009000e49947 */ /* 0x004fea0003800000 */
.L_x_160:
[C---:B------:R-:W-:Y:S01]  /*2ec0*/  LEA R4, R11.reuse, UR6, 0x4 ;  /* 0x000000060b047c11 */ /* 0x040fe2000f8e20ff */
[----:B--2---:R-:W-:Y:S01]  /*2ed0*/  VIADD R0, R0, 0xb0 ;  /* 0x000000b000007836 */ /* 0x004fe20000000000 */
[----:B------:R-:W-:Y:S01]  /*2ee0*/  SEL R8, R8, RZ, P0 ;  /* 0x000000ff08087207 */ /* 0x000fe20000000000 */
[----:B------:R-:W-:-:S03]  /*2ef0*/  VIADD R11, R11, 0x1 ;  /* 0x000000010b0b7836 */ /* 0x000fc60000000000 */
[----:B------:R-:W2:Y:S01]  /*2f00*/  LDS.128 R4, [R4+0x110] ;  /* 0x0001100004047984 */ /* 0x000ea20000000c00 */
[----:B------:R-:W-:Y:S02]  /*2f10*/  PRMT R0, RZ, 0x654, R0 ;  /* 0x00000654ff007816 */ /* 0x000fe40000000000 */
[C---:B------:R-:W-:Y:S01]  /*2f20*/  ISETP.NE.AND P1, PT, R11.reuse, 0x2, PT ;  /* 0x000000020b00780c */ /* 0x040fe20003f25270 */
[----:B------:R-:W-:Y:S01]  /*2f30*/  @!PT LDS RZ, [RZ] ;  /* 0x00000000fffff984 */ /* 0x000fe20000000800 */
[----:B------:R-:W-:Y:S01]  /*2f40*/  @!PT LDS RZ, [RZ] ;  /* 0x00000000fffff984 */ /* 0x000fe20000000800 */
[----:B------:R-:W-:Y:S01]  /*2f50*/  @!PT LDS RZ, [RZ] ;  /* 0x00000000fffff984 */ /* 0x000fe20000000800 */
[----:B------:R-:W-:Y:S01]  /*2f60*/  @!PT LDS RZ, [RZ] ;  /* 0x00000000fffff984 */ /* 0x000fe20000000800 */
[----:B------:R3:W-:Y:S06]  /*2f70*/  MEMBAR.ALL.CTA ;  /* 0x0000000000007992 */ /* 0x0007ec0000008000 */
[----:B---3--:R-:W3:Y:S01]  /*2f80*/  FENCE.VIEW.ASYNC.S ;  /* 0x00000000000073c6 */ /* 0x008ee20000000000 */
[----:B------:R-:W-:Y:S01]  /*2f90*/  SEL R11, R11, RZ, P1 ;  /* 0x000000ff0b0b7207 */ /* 0x000fe20000800000 */
[----:B---3--:R3:W-:Y:S01]  /*2fa0*/  SYNCS.ARRIVE.TRANS64.RED.A1T0 RZ, [R0+URZ], RZ ;  /* 0x000000ff00ff79a7 */ /* 0x0087e200081004ff */
[----:B--2---:R-:W-:-:S02]  /*2fb0*/  LOP3.LUT P3, RZ, R6, 0x1, RZ, 0xc0, !PT ;  /* 0x0000000106ff7812 */ /* 0x004fc4000786c0ff */
[----:B------:R-:W-:-:S04]  /*2fc0*/  SEL R5, RZ, 0x1, P1 ;  /* 0x00000001ff057807 */ /* 0x000fc80000800000 */
[----:B------:R-:W-:Y:S02]  /*2fd0*/  LOP3.LUT R10, R10, R5, RZ, 0x3c, !PT ;  /* 0x000000050a0a7212 */ /* 0x000fe400078e3cff */
[----:B---3--:R-:W-:-:S04]  /*2fe0*/  SEL R0, RZ, 0x1, P0 ;  /* 0x00000001ff007807 */ /* 0x008fc80000000000 */
[----:B------:R-:W-:Y:S01]  /*2ff0*/  LOP3.LUT R9, R9, R0, RZ, 0x3c, !PT ;  /* 0x0000000009097212 */ /* 0x000fe200078e3cff */
[----:B------:R-:W-:Y:S06]  /*3000*/  @P3 BRA `(.L_x_52) ;  /* 0xfffffffc002c3947 */ /* 0x000fec000383ffff */
[----:B------:R-:W-:Y:S01]  /*3010*/  ULEA UR4, UR5, UR6, 0x3 ;  /* 0x0000000605047291 */ /* 0x000fe2000f8e18ff */
[----:B------:R-:W-:-:S08]  /*3020*/  SHF.L.U32 R3, R12, 0x1f, RZ ;  /* 0x0000001f0c037819 */ /* 0x000fd000000006ff */
[----:B------:R-:W2:Y:S02]  /*3030*/  SYNCS.PHASECHK.TRANS64 P0, [UR4+0xb0], R3 ;  /* 0x0000b003ff0075a7 */ /* 0x000ea40008001004 */
[----:B--2---:R-:W-:Y:S05]  /*3040*/  @P0 BRA `(.L_x_53) ;  /* 0x0000000000080947 */ /* 0x004fea0003800000 */
[----:B------:R-:W2:Y:S02]  /*3050*/  SYNCS.PHASECHK.TRANS64.TRYWAIT P0, [UR4+0xb0], R3 ;  /* 0x0000b003ff0075a7 */ /* 0x000ea40008001104 */
[----:B--2---:R-:W-:Y:S05]  /*3060*/  @!P0 BRA `(.L_x_54) ;  /* 0x00000090008c8947 */ /* 0x004fea0003800000 */
.L_x_53:
[----:B------:R-:W-:-:S04]  /*3070*/  UIADD3 UR7, UPT, UPT, UR5, 0x1, URZ ;  /* 0x0000000105077890 */ /* 0x000fc8000fffe0ff */
[----:B------:R-:W-:-:S04]  /*3080*/  UISETP.NE.AND UP0, UPT, UR7, 0x2, UPT ;  /* 0x000000020700788c */ /* 0x000fc8000bf05270 */
[----:B------:R-:W-:Y:S02]  /*3090*/  USEL UR8, URZ, 0x1, UP0 ;  /* 0x00000001ff087887 */ /* 0x000fe40008000000 */
[----:B------:R-:W-:-:S04]  /*30a0*/  USEL UR7, UR7, URZ, UP0 ;  /* 0x000000ff07077287 */ /* 0x000fc80008000000 */
[----:B------:R-:W-:Y:S01]  /*30b0*/  ULEA UR7, UR7, UR6, 0x3 ;  /* 0x0000000607077291 */ /* 0x000fe2000f8e18ff */
[----:B--2---:R-:W-:-:S04]  /*30c0*/  LOP3.LUT R3, R12, UR8, RZ, 0x3c, !PT ;  /* 0x000000080c037c12 */ /* 0x004fc8000f8e3cff */
[----:B------:R-:W-:-:S04]  /*30d0*/  SHF.L.U32 R0, R3, 0x1f, RZ ;  /* 0x0000001f03007819 */ /* 0x000fc800000006ff */
[----:B------:R-:W2:Y:S02]  /*30e0*/  SYNCS.PHASECHK.TRANS64 P0, [UR7+0xb0], R0 ;  /* 0x0000b000ff0075a7 */ /* 0x000ea40008001007 */
[----:B-12---:R-:W-:Y:S05]  /*30f0*/  @P0 EXIT ;  /* 0x000000000000094d */ /* 0x006fea0003800000 */
[----:B------:R-:W-:Y:S02]  /*3100*/  SHF.L.U32 R3, R3, 0x1f, RZ ;  /* 0x0000001f03037819 */ /* 0x000fe400000006ff */
[----:B------:R-:W-:-:S07]  /*3110*/  MOV R0, UR7 ;  /* 0x0000000700007c02 */ /* 0x000fce0008000f00 */
.L_x_55:
[----:B-1----:R1:W2:Y:S02]  /*3120*/  SYNCS.PHASECHK.TRANS64.TRYWAIT P0, [R0+URZ+0xb0], R3 ;  /* 0x0000b003000075a7 */ /* 0x0022a400080011ff */
[----:B--2---:R-:W-:Y:S05]  /*3130*/  @!P0 NANOSLEEP.SYNCS 0x989680 ;  /* 0x009896800000895d */ /* 0x004fea0003900000 */
[----:B------:R-:W2:Y:S02]  /*3140*/  @!P0 SYNCS.PHASECHK.TRANS64 P0, [R0+URZ+0xb0], R3 ;  /* 0x0000b003000085a7 */ /* 0x000ea400080010ff */
[----:B--2---:R-:W-:Y:S05]  /*3150*/  @P0 EXIT ;  /* 0x000000000000094d */ /* 0x004fea0003800000 */
[----:B------:R-:W-:Y:S05]  /*3160*/  BRA `(.L_x_55) ;  /* 0xfffffffc00ec7947 */ /* 0x000fea000383ffff */
.L_x_48:
[----:B------:R-:W-:Y:S05]  /*3170*/  BRA.U UP5, `(.L_x_56) ;  /* 0x0000001105907547 */ /* 0x000fea000b800000 */
[----:B------:R-:W-:Y:S01]  /*3180*/  UMOV UR4, 0x40 ;  /* 0x0000004000047882 */ /* 0x000fe20000000000 */
[----:B------:R-:W-:Y:S01]  /*3190*/  NOP ;  /* 0x0000000000007918 */ /* 0x000fe20000000000 */
[----:B------:R-:W-:Y:S01]  /*31a0*/  ULEA UR5, UR45, UR4, 0x18 ;  /* 0x000000042d057291 */ /* 0x000fe2000f8ec0ff */
[----:B------:R-:W-:Y:S02]  /*31b0*/  UMOV UR6, 0x400 ;  /* 0x0000040000067882 */ /* 0x000fe40000000000 */
[----:B------:R-:W-:-:S06]  /*31c0*/  ULEA UR6, UR45, UR6, 0x18 ;  /* 0x000000062d067291 */ /* 0x000fcc000f8ec0ff */
[----:B------:R-:W2:Y:S02]  /*31d0*/  LDS.U8 R3, [UR5+0x1c] ;  /* 0x00001c05ff037984 */ /* 0x000ea40008000000 */
[----:B--2---:R-:W-:-:S13]  /*31e0*/  ISETP.NE.AND P0, PT, R3, RZ, PT ;  /* 0x000000ff0300720c */ /* 0x004fda0003f05270 */
[----:B------:R-:W-:Y:S05]  /*31f0*/  @P0 BRA `(.L_x_57) ;  /* 0x0000000400080947 */ /* 0x000fea0003800000 */
[----:B------:R-:W-:Y:S02]  /*3200*/  UISETP.NE.U32.AND UP1, UPT, UR48, 0x1, UPT ;  /* 0x000000013000788c */ /* 0x000fe4000bf25070 */
[----:B------:R-:W-:-:S07]  /*3210*/  UIADD3 UR7, UPT, UPT, UR5, 0x8, URZ ;  /* 0x0000000805077890 */ /* 0x000fce000fffe0ff */
[----:B------:R-:W-:Y:S05]  /*3220*/  BRA.U !UP1, `(.L_x_58) ;  /* 0x00000001099c7547 */ /* 0x000fea000b800000 */
[----:B------:R-:W-:Y:S01]  /*3230*/  ELECT P0, URZ, PT ;  /* 0x0000000000ff782f */ /* 0x000fe20003800000 */
[----:B------:R-:W-:-:S12]  /*3240*/  BSSY B0, `(.L_x_58) ;  /* 0x0000025000007945 */ /* 0x000fd80003800000 */
[----:B------:R-:W-:Y:S05]  /*3250*/  @!P0 BRA `(.L_x_59) ;  /* 0x00000000008c8947 */ /* 0x000fea0003800000 */
[----:B------:R-:W-:-:S05]  /*3260*/  UMOV UR4, 0x10 ;  /* 0x0000001000047882 */ /* 0x000fca0000000000 */
[----:B------:R-:W-:Y:S04]  /*3270*/  DEPBAR.LE SB2, 0x36 ;  /* 0x0000ad800000791a */ /* 0x000fe80000000000 */
[----:B------:R-:W2:Y:S02]  /*3280*/  UTCATOMSWS.2CTA.FIND_AND_SET.ALIGN UP0, UR4, UR4 ;  /* 0x00000004000475e3 */ /* 0x000ea40008200800 */
[----:B--2---:R-:W-:Y:S01]  /*3290*/  MOV R10, UR4 ;  /* 0x00000004000a7c02 */ /* 0x004fe20008000f00 */
[----:B------:R-:W-:Y:S06]  /*32a0*/  BRA.U UP0, `(.L_x_60) ;  /* 0x0000000100187547 */ /* 0x000fec000b800000 */
.L_x_61:
[----:B------:R-:W-:Y:S05]  /*32b0*/  NANOSLEEP 0x64 ;  /* 0x000000640000795d */ /* 0x000fea0003800000 */
[----:B------:R-:W-:-:S05]  /*32c0*/  UMOV UR4, 0x10 ;  /* 0x0000001000047882 */ /* 0x000fca0000000000 */
[----:B------:R-:W-:Y:S04]  /*32d0*/  DEPBAR.LE SB2, 0x36 ;  /* 0x0000ad800000791a */ /* 0x000fe80000000000 */
[----:B------:R-:W2:Y:S02]  /*32e0*/  UTCATOMSWS.2CTA.FIND_AND_SET.ALIGN UP0, UR4, UR4 ;  /* 0x00000004000475e3 */ /* 0x000ea40008200800 */
[----:B--2---:R-:W-:Y:S01]  /*32f0*/  MOV R10, UR4 ;  /* 0x00000004000a7c02 */ /* 0x004fe20008000f00 */
[----:B------:R-:W-:Y:S05]  /*3300*/  BRA.U !UP0, `(.L_x_61) ;  /* 0xfffffffd08e87547 */ /* 0x000fea000b83ffff */
.L_x_60:
[----:B------:R-:W2:Y:S01]  /*3310*/  LDS R6, [UR5+0x10] ;  /* 0x00001005ff067984 */ /* 0x000ea20008000800 */
[----:B------:R-:W-:Y:S01]  /*3320*/  IMAD.U32 R3, RZ, RZ, UR6 ;  /* 0x00000006ff037e24 */ /* 0x000fe2000f8e00ff */
[----:B------:R-:W-:-:S03]  /*3330*/  MOV R4, UR49 ;  /* 0x0000003100047c02 */ /* 0x000fc60008000f00 */
[----:B------:R-:W-:Y:S01]  /*3340*/  VIADD R3, R3, 0x130 ;  /* 0x0000013003037836 */ /* 0x000fe20000000000 */
[----:B--2---:R-:W-:-:S04]  /*3350*/  SHF.L.U32 R6, R6, 0x1f, RZ ;  /* 0x0000001f06067819 */ /* 0x004fc800000006ff */
[----:B------:R-:W2:Y:S02]  /*3360*/  SYNCS.PHASECHK.TRANS64.TRYWAIT P0, [UR5+0x8], R6 ;  /* 0x00000806ff0075a7 */ /* 0x000ea40008001105 */
[----:B--2---:R-:W-:Y:S05]  /*3370*/  @P0 BRA `(.L_x_62) ;  /* 0x0000000000080947 */ /* 0x004fea0003800000 */
[----:B------:R-:W2:Y:S02]  /*3380*/  SYNCS.PHASECHK.TRANS64.TRYWAIT P0, [UR5+0x8], R6 ;  /* 0x00000806ff0075a7 */ /* 0x000ea40008001105 */
[----:B--2---:R-:W-:Y:S05]  /*3390*/  @!P0 BRA `(.L_x_63) ;  /* 0x0000008c00d88947 */ /* 0x004fea0003800000 */
.L_x_62:
[----:B------:R-:W-:Y:S01]  /*33a0*/  PRMT R4, R4, 0x654, R3 ;  /* 0x0000065404047816 */ /* 0x000fe20000000003 */
[----:B------:R-:W-:Y:S01]  /*33b0*/  HFMA2 R3, -RZ, RZ, 0, 5.9604644775390625e-08 ;  /* 0x00000001ff037431 */ /* 0x000fe200000001ff */
[----:B------:R-:W-:Y:S01]  /*33c0*/  UPRMT UR4, UR49, 0x654, UR7 ;  /* 0x0000065431047896 */ /* 0x000fe20008000007 */
[----:B------:R-:W-:Y:S02]  /*33d0*/  IMAD.MOV.U32 R7, RZ, RZ, 0xffff ;  /* 0x0000ffffff077424 */ /* 0x000fe400078e00ff */
[----:B--2---:R-:W-:Y:S02]  /*33e0*/  IMAD.MOV.U32 R6, RZ, RZ, 0x4 ;  /* 0x00000004ff067424 */ /* 0x004fe400078e00ff */
[----:B------:R-:W-:Y:S01]  /*33f0*/  IMAD.SHL.U32 R9, R10, 0x20, RZ ;  /* 0x000000200a097824 */ /* 0x000fe200078e00ff */
[----:B------:R-:W-:Y:S02]  /*3400*/  MOV R5, UR4 ;  /* 0x0000000400057c02 */ /* 0x000fe40008000f00 */
[-C--:B------:R-:W-:Y:S01]  /*3410*/  SHF.L.U32 R8, R7, R10.reuse, RZ ;  /* 0x0000000a07087219 */ /* 0x080fe200000006ff */
[----:B------:R2:W-:Y:S01]  /*3420*/  SYNCS.ARRIVE.TRANS64.RED RZ, [UR4], R6 ;  /* 0x00000006ffff79a7 */ /* 0x0005e20008000404 */
[----:B------:R-:W-:Y:S01]  /*3430*/  SHF.L.U32 R7, R3, R10, RZ ;  /* 0x0000000a03077219 */ /* 0x000fe200000006ff */
[----:B------:R2:W-:Y:S04]  /*3440*/  STS [UR6+0x130], R9 ;  /* 0x00013009ff007988 */ /* 0x0005e80008000806 */
[----:B------:R2:W-:Y:S04]  /*3450*/  STAS [R4.64], R10 ;  /* 0x0000000a04007dbd */ /* 0x0005e8000c0008ff */
[----:B------:R2:W-:Y:S04]  /*3460*/  ATOMS.OR RZ, [UR5+0x14], R8 ;  /* 0x00001408ffff798c */ /* 0x0005e8000b000005 */
[----:B------:R2:W-:Y:S04]  /*3470*/  ATOMS.OR RZ, [UR5+0x18], R7 ;  /* 0x00001807ffff798c */ /* 0x0005e8000b000005 */
[----:B------:R2:W-:Y:S02]  /*3480*/  ATOMS.XOR RZ, [UR5+0x10], R3 ;  /* 0x00001003ffff798c */ /* 0x0005e4000b800005 */
.L_x_59:
[----:B-1----:R-:W-:Y:S05]  /*3490*/  BSYNC B0 ;  /* 0x0000000000007941 */ /* 0x002fea0003800000 */
.L_x_58:
[----:B------:R-:W-:Y:S05]  /*34a0*/  BRA.U UP1, `(.L_x_64) ;  /* 0x00000001016c7547 */ /* 0x000fea000b800000 */
[----:B------:R-:W-:-:S03]  /*34b0*/  UMOV UR4, 0xffffffff ;  /* 0xffffffff00047882 */ /* 0x000fc60000000000 */
[----:B------:R-:W-:Y:S05]  /*34c0*/  BRA.DIV UR4, `(.L_x_65) ;  /* 0x0000008e04a47947 */ /* 0x000fea000b800000 */
[----:B------:R-:W-:-:S13]  /*34d0*/  ELECT P0, URZ, PT ;  /* 0x0000000000ff782f */ /* 0x000fda0003800000 */
.L_x_164:
[----:B------:R-:W-:Y:S05]  /*34e0*/  @!P0 BRA `(.L_x_64) ;  /* 0x00000000005c8947 */ /* 0x000fea0003800000 */
[----:B--2---:R-:W2:Y:S02]  /*34f0*/  LDS R4, [UR5+0x10] ;  /* 0x00001005ff047984 */ /* 0x004ea40008000800 */
[----:B--2---:R-:W-:-:S04]  /*3500*/  SHF.L.U32 R4, R4, 0x1f, RZ ;  /* 0x0000001f04047819 */ /* 0x004fc800000006ff */
[----:B------:R-:W2:Y:S02]  /*3510*/  SYNCS.PHASECHK.TRANS64.TRYWAIT P0, [UR5+0x8], R4 ;  /* 0x00000804ff0075a7 */ /* 0x000ea40008001105 */
[----:B--2---:R-:W-:Y:S05]  /*3520*/  @P0 BRA `(.L_x_66) ;  /* 0x0000000000080947 */ /* 0x004fea0003800000 */
[----:B------:R-:W2:Y:S02]  /*3530*/  SYNCS.PHASECHK.TRANS64.TRYWAIT P0, [UR5+0x8], R4 ;  /* 0x00000804ff0075a7 */ /* 0x000ea40008001105 */
[----:B--2---:R-:W-:Y:S05]  /*3540*/  @!P0 BRA `(.L_x_67) ;  /* 0x0000008c00a88947 */ /* 0x004fea0003800000 */
.L_x_66:
[----:B------:R-:W3:Y:S01]  /*3550*/  LDS R6, [UR6+0x130] ;  /* 0x00013006ff067984 */ /* 0x000ee20008000800 */
[----:B--2---:R-:W-:Y:S02]  /*3560*/  HFMA2 R3, -RZ, RZ, 0, 5.9604644775390625e-08 ;  /* 0x00000001ff037431 */ /* 0x004fe400000001ff */
[----:B------:R-:W-:Y:S01]  /*3570*/  IMAD.MOV.U32 R4, RZ, RZ, 0xffff ;  /* 0x0000ffffff047424 */ /* 0x000fe200078e00ff */
[----:B------:R-:W-:Y:S01]  /*3580*/  UPRMT UR4, UR49, 0x654, UR7 ;  /* 0x0000065431047896 */ /* 0x000fe20008000007 */
[----:B---3--:R-:W-:-:S03]  /*3590*/  IMAD.SHL.U32 R5, R6, 0x20, RZ ;  /* 0x0000002006057824 */ /* 0x008fc600078e00ff */
[-C--:B------:R-:W-:Y:S02]  /*35a0*/  SHF.L.U32 R4, R4, R6.reuse, RZ ;  /* 0x0000000604047219 */ /* 0x080fe400000006ff */
[----:B------:R-:W-:Y:S01]  /*35b0*/  SHF.L.U32 R6, R3, R6, RZ ;  /* 0x0000000603067219 */ /* 0x000fe200000006ff */
[----:B------:R3:W-:Y:S04]  /*35c0*/  STS [UR6+0x130], R5 ;  /* 0x00013005ff007988 */ /* 0x0007e80008000806 */
[----:B------:R3:W-:Y:S04]  /*35d0*/  ATOMS.OR RZ, [UR5+0x14], R4 ;  /* 0x00001404ffff798c */ /* 0x0007e8000b000005 */
[----:B------:R3:W-:Y:S01]  /*35e0*/  ATOMS.OR RZ, [UR5+0x18], R6 ;  /* 0x00001806ffff798c */ /* 0x0007e2000b000005 */
[----:B------:R-:W-:Y:S03]  /*35f0*/  SYNCS.ARRIVE.TRANS64.RED.A1T0 RZ, [UR4], RZ ;  /* 0x000000ffffff79a7 */ /* 0x000fe60008100404 */
[----:B------:R3:W-:Y:S01]  /*3600*/  ATOMS.XOR RZ, [UR5+0x10], R3 ;  /* 0x00001003ffff798c */ /* 0x0007e2000b800005 */
[----:B------:R-:W-:Y:S05]  /*3610*/  BRA `(.L_x_64) ;  /* 0x0000000000107947 */ /* 0x000fea0003800000 */
.L_x_57:
[----:B------:R-:W-:Y:S02]  /*3620*/  MOV R3, 0xffffffff ;  /* 0xffffffff00037802 */ /* 0x000fe40000000f00 */
[----:B------:R-:W-:-:S03]  /*3630*/  MOV R4, 0x3660 ;  /* 0x0000366000047802 */ /* 0x000fc60000000f00 */
[----:B------:R2:W-:Y:S04]  /*3640*/  STS [UR6+0x130], R3 ;  /* 0x00013003ff007988 */ /* 0x0005e80008000806 */
[----:B-12--5:R-:W-:Y:S05]  /*3650*/  CALL.REL.NOINC `($__internal_1_$__cuda_sm10x_tcgen05_guardrail_trap_phase_invalid_during_alloc) ;  /* 0x0000009400487944 */ /* 0x026fea0003c00000 */
.L_x_64:
[----:B------:R-:W-:Y:S05]  /*3660*/  WARPSYNC.ALL ;  /* 0x0000000000007948 */ /* 0x000fea0003800000 */
[----:B------:R-:W4:Y:S01]  /*3670*/  S2UR UR4, SR_CgaCtaId ;  /* 0x00000000000479c3 */ /* 0x000f220000008800 */
[----:B------:R-:W-:Y:S01]  /*3680*/  UMOV UR26, 0x400 ;  /* 0x00000400001a7882 */ /* 0x000fe20000000000 */
[----:B------:R-:W-:-:S06]  /*3690*/  NOP ;  /* 0x0000000000007918 */ /* 0x000fcc0000000000 */
[----:B------:R-:W-:Y:S06]  /*36a0*/  BAR.ARV 0x6, 0xa0 ;  /* 0x0182800000007b1d */ /* 0x000fec0000002000 */
[----:B------:R-:W1:Y:S01]  /*36b0*/  LDCU UR6, c[0x0][0x38c] ;  /* 0x00007180ff0677ac */ /* 0x000e620008000800 */
[----:B------:R-:W-:Y:S01]  /*36c0*/  LOP3.LUT R0, R0, 0xffff, RZ, 0xc0, !PT ;  /* 0x0000ffff00007812 */ /* 0x000fe200078ec0ff */
[----:B--2---:R-:W-:Y:S01]  /*36d0*/  IMAD.MOV.U32 R9, RZ, RZ, 0x1 ;  /* 0x00000001ff097424 */ /* 0x004fe200078e00ff */
[----:B------:R-:W-:Y:S01]  /*36e0*/  LOP3.LUT R2, R2, 0xffff, RZ, 0xc0, !PT ;  /* 0x0000ffff02027812 */ /* 0x000fe200078ec0ff */
[----:B------:R-:W-:Y:S01]  /*36f0*/  IMAD.MOV.U32 R8, RZ, RZ, RZ ;  /* 0x000000ffff087224 */ /* 0x000fe200078e00ff */
[----:B------:R-:W-:Y:S01]  /*3700*/  R2UR UR42, R0 ;  /* 0x00000000002a72ca */ /* 0x000fe200000e0000 */
[----:B------:R-:W-:Y:S01]  /*3710*/  UMOV UR32, URZ ;  /* 0x000000ff00207c82 */ /* 0x000fe20008000000 */
[----:B------:R-:W-:Y:S01]  /*3720*/  R2UR UR28, R2 ;  /* 0x00000000021c72ca */ /* 0x000fe200000e0000 */
[----:B------:R-:W-:Y:S01]  /*3730*/  UMOV UR23, URZ ;  /* 0x000000ff00177c82 */ /* 0x000fe20008000000 */
[----:B------:R-:W-:Y:S01]  /*3740*/  UMOV UR22, URZ ;  /* 0x000000ff00167c82 */ /* 0x000fe20008000000 */
[----:B----4-:R-:W-:-:S02]  /*3750*/  ULEA UR26, UR4, UR26, 0x18 ;  /* 0x0000001a041a7291 */ /* 0x010fc4000f8ec0ff */
[----:B------:R-:W-:Y:S02]  /*3760*/  UISETP.NE.AND UP3, UPT, UR48, URZ, UPT ;  /* 0x000000ff3000728c */ /* 0x000fe4000bf65270 */
[----:B------:R-:W-:Y:S02]  /*3770*/  UIADD3 UR5, UPT, UPT, UR26, 0xc400, URZ ;  /* 0x0000c4001a057890 */ /* 0x000fe4000fffe0ff */
[----:B------:R-:W-:Y:S02]  /*3780*/  UIADD3 UR4, UPT, UPT, UR26, 0x20400, URZ ;  /* 0x000204001a047890 */ /* 0x000fe4000fffe0ff */
[----:B-1----:R-:W-:Y:S01]  /*3790*/  UIADD3 UR6, UPT, UPT, UR6, 0x7f, URZ ;  /* 0x0000007f06067890 */ /* 0x002fe2000fffe0ff */
[----:B---3--:R-:W1:Y:S01]  /*37a0*/  LDS R3, [UR26+0x130] ;  /* 0x0001301aff037984 */ /* 0x008e620008000800 */
[----:B------:R-:W-:Y:S02]  /*37b0*/  USHF.R.U32.HI UR5, URZ, 0x4, UR5 ;  /* 0x00000004ff057899 */ /* 0x000fe40008011605 */
[----:B------:R-:W-:-:S02]  /*37c0*/  USHF.R.S32.HI UR33, URZ, 0x1f, UR6 ;  /* 0x0000001fff217899 */ /* 0x000fc40008011406 */
[----:B------:R-:W-:Y:S02]  /*37d0*/  USHF.R.U32.HI UR4, URZ, 0x4, UR4 ;  /* 0x00000004ff047899 */ /* 0x000fe40008011604 */
[----:B------:R-:W-:Y:S02]  /*37e0*/  ULEA.HI UR33, UR33, UR6, URZ, 0x7 ;  /* 0x0000000621217291 */ /* 0x000fe4000f8f38ff */
[----:B------:R-:W-:Y:S02]  /*37f0*/  ULOP3.LUT UR5, UR5, 0x3fff, URZ, 0xc0, !UPT ;  /* 0x00003fff05057892 */ /* 0x000fe4000f8ec0ff */
[----:B------:R-:W-:Y:S02]  /*3800*/  USHF.R.S32.HI UR33, URZ, 0x7, UR33 ;  /* 0x00000007ff217899 */ /* 0x000fe40008011421 */
[----:B------:R-:W-:Y:S02]  /*3810*/  ULOP3.LUT UR30, UR4, 0x3fff, URZ, 0xc0, !UPT ;  /* 0x00003fff041e7892 */ /* 0x000fe4000f8ec0ff */
[----:B------:R-:W-:Y:S01]  /*3820*/  UISETP.LT.AND UP0, UPT, UR33, 0x1, UPT ;  /* 0x000000012100788c */ /* 0x000fe2000bf01270 */
[----:B------:R-:W-:Y:S01]  /*3830*/  UMOV UR40, 0x0 ;  /* 0x0000000000287882 */ /* 0x000fe20000000000 */
[----:B------:R-:W-:Y:S01]  /*3840*/  UMOV UR41, 0x10400010 ;  /* 0x1040001000297882 */ /* 0x000fe20000000000 */
[----:B------:R-:W-:-:S02]  /*3850*/  ULOP3.LUT UR29, UR5, 0x10000, URZ, 0xfc, !UPT ;  /* 0x00010000051d7892 */ /* 0x000fc4000f8efcff */
[----:B------:R-:W-:Y:S02]  /*3860*/  ULOP3.LUT UR30, UR30, 0x10000, URZ, 0xfc, !UPT ;  /* 0x000100001e1e7892 */ /* 0x000fe4000f8efcff */
[----:B------:R-:W-:Y:S01]  /*3870*/  USEL UR43, UR33, 0x1, !UP0 ;  /* 0x00000001212b7887 */ /* 0x000fe2000c000000 */
[----:B------:R-:W-:Y:S01]  /*3880*/  UMOV UR38, 0x0 ;  /* 0x0000000000267882 */ /* 0x000fe20000000000 */
[----:B------:R-:W-:Y:S01]  /*3890*/  UMOV UR39, 0x10400010 ;  /* 0x1040001000277882 */ /* 0x000fe20000000000 */
[----:B------:R-:W-:Y:S01]  /*38a0*/  UMOV UR36, 0x0 ;  /* 0x0000000000247882 */ /* 0x000fe20000000000 */
[----:B------:R-:W-:Y:S01]  /*38b0*/  UMOV UR37, 0x10400010 ;  /* 0x1040001000257882 */ /* 0x000fe20000000000 */
[----:B------:R-:W-:Y:S01]  /*38c0*/  UMOV UR34, 0x0 ;  /* 0x0000000000227882 */ /* 0x000fe20000000000 */
[----:B------:R-:W-:Y:S01]  /*38d0*/  UMOV UR35, 0x10400010 ;  /* 0x1040001000237882 */ /* 0x000fe20000000000 */
[----:B-1----:R-:W-:Y:S02]  /*38e0*/  R2UR UR44, R3 ;  /* 0x00000000032c72ca */ /* 0x002fe400000e0000 */
[----:B------:R-:W-:-:S13]  /*38f0*/  CS2R R2, SRZ ;  /* 0x0000000000027805 */ /* 0x000fda000001ff00 */
.L_x_75:
[C---:B------:R-:W-:Y:S02]  /*3900*/  LEA R0, R8.reuse, UR26, 0x3 ;  /* 0x0000001a08007c11 */ /* 0x040fe4000f8e18ff */
[----:B------:R-:W-:Y:S02]  /*3910*/  SHF.L.U32 R5, R3, 0x1f, RZ ;  /* 0x0000001f03057819 */ /* 0x000fe400000006ff */
[----:B------:R-:W-:Y:S02]  /*3920*/  LEA R4, R8, UR26, 0x4 ;  /* 0x0000001a08047c11 */ /* 0x000fe4000f8e20ff */
[----:B------:R-:W1:Y:S02]  /*3930*/  SYNCS.PHASECHK.TRANS64.TRYWAIT P0, [R0+URZ+0xa0], R5 ;  /* 0x0000a005000075a7 */ /* 0x000e6400080011ff */
[----:B-1-3--:R-:W-:Y:S05]  /*3940*/  @!P0 BRA `(.L_x_68) ;  /* 0x0000008800c08947 */ /* 0x00afea0003800000 */
.L_x_165:
[----:B-1----:R-:W1:Y:S01]  /*3950*/  LDS.128 R4, [R4+0x110] ;  /* 0x0001100004047984 */ /* 0x002e620000000c00 */
[----:B------:R-:W-:Y:S02]  /*3960*/  VIADD R0, R0, 0xb0 ;  /* 0x000000b000007836 */ /* 0x000fe40000000000 */
[----:B------:R-:W-:Y:S01]  /*3970*/  VIADD R8, R8, 0x1 ;  /* 0x0000000108087836 */ /* 0x000fe20000000000 */
[----:B------:R-:W-:Y:S01]  /*3980*/  @!PT LDS RZ, [RZ] ;  /* 0x00000000fffff984 */ /* 0x000fe20000000800 */
[----:B------:R-:W-:Y:S01]  /*3990*/  @!PT LDS RZ, [RZ] ;  /* 0x00000000fffff984 */ /* 0x000fe20000000800 */
[----:B------:R-:W-:Y:S01]  /*39a0*/  @!PT LDS RZ, [RZ] ;  /* 0x00000000fffff984 */ /* 0x000fe20000000800 */
[----:B------:R-:W-:Y:S01]  /*39b0*/  @!PT LDS RZ, [RZ] ;  /* 0x00000000fffff984 */ /* 0x000fe20000000800 */
[----:B------:R2:W-:Y:S06]  /*39c0*/  MEMBAR.ALL.CTA ;  /* 0x0000000000007992 */ /* 0x0005ec0000008000 */
[----:B--2---:R-:W2:Y:S01]  /*39d0*/  FENCE.VIEW.ASYNC.S ;  /* 0x00000000000073c6 */ /* 0x004ea20000000000 */
[----:B------:R-:W-:-:S04]  /*39e0*/  PRMT R0, RZ, 0x654, R0 ;  /* 0x00000654ff007816 */ /* 0x000fc80000000000 */
[----:B--2---:R2:W-:Y:S01]  /*39f0*/  SYNCS.ARRIVE.TRANS64.RED.A1T0 RZ, [R0+URZ], RZ ;  /* 0x000000ff00ff79a7 */ /* 0x0045e200081004ff */
[----:B-1----:R-:W-:Y:S01]  /*3a00*/  LOP3.LUT P1, RZ, R6, 0x1, RZ, 0xc0, !PT ;  /* 0x0000000106ff7812 */ /* 0x002fe2000782c0ff */
[----:B--2---:R-:W-:-:S12]  /*3a10*/  BRA.U UP3, `(.L_x_69) ;  /* 0x0000000503087547 */ /* 0x004fd8000b800000 */
[----:B------:R-:W1:Y:S01]  /*3a20*/  LDCU UR4, c[0x0][0x38c] ;  /* 0x00007180ff0477ac */ /* 0x000e620008000800 */
[----:B------:R-:W-:Y:S02]  /*3a30*/  PLOP3.LUT P2, PT, PT, PT, PT, 0x80, 0x8 ;  /* 0x000000000008781c */ /* 0x000fe40003f4f070 */
[----:B------:R-:W-:Y:S01]  /*3a40*/  SHF.L.U32 R5, R9, 0x1f, RZ ;  /* 0x0000001f09057819 */ /* 0x000fe200000006ff */
[----:B------:R-:W-:Y:S02]  /*3a50*/  ULEA UR31, UR32, UR26, 0x3 ;  /* 0x0000001a201f7291 */ /* 0x000fe4000f8e18ff */
[----:B------:R-:W-:Y:S02]  /*3a60*/  ULEA UR11, UR32, UR44, 0x8 ;  /* 0x0000002c200b7291 */ /* 0x000fe4000f8e40ff */
[----:B-1----:R-:W-:-:S06]  /*3a70*/  UISETP.GE.AND UP0, UPT, UR4, 0x1, UPT ;  /* 0x000000010400788c */ /* 0x002fcc000bf06270 */
[----:B------:R-:W-:-:S05]  /*3a80*/  PLOP3.LUT P0, PT, PT, PT, UP0, 0x80, 0x8 ;  /* 0x000000000008781c */ /* 0x000fca0003f0f008 */
[----:B------:R-:W-:-:S08]  /*3a90*/  @UP0 ULEA UR4, UR23, UR26, 0x3 ;  /* 0x0000001a17040291 */ /* 0x000fd0000f8e18ff */
[----:B------:R-:W-:-:S04]  /*3aa0*/  @P0 SHF.L.U32 R0, R2, 0x1f, RZ ;  /* 0x0000001f02000819 */ /* 0x000fc800000006ff */
[----:B------:R1:W2:Y:S01]  /*3ab0*/  @P0 SYNCS.PHASECHK.TRANS64.TRYWAIT P2, [UR4], R0 ;  /* 0x00000000ff0005a7 */ /* 0x0002a20008041104 */
[----:B------:R-:W3:Y:S02]  /*3ac0*/  SYNCS.PHASECHK.TRANS64.TRYWAIT P0, [UR31+0xd0], R5 ;  /* 0x0000d005ff0075a7 */ /* 0x000ee4000800111f */
[----:B-123--:R-:W-:Y:S05]  /*3ad0*/  @!P0 BRA `(.L_x_70) ;  /* 0x0000008800708947 */ /* 0x00efea0003800000 */
.L_x_167:
[----:B------:R-:W-:Y:S01]  /*3ae0*/  UMOV UR27, UR22 ;  /* 0x00000016001b7c82 */ /* 0x000fe20008000000 */
[----:B------:R-:W-:Y:S05]  /*3af0*/  BRA.U !UP0, `(.L_x_71) ;  /* 0x0000000108c07547 */ /* 0x000fea000b800000 */
[----:B------:R-:W-:Y:S02]  /*3b00*/  UIADD3 UR27, UPT, UPT, UR43, UR22, URZ ;  /* 0x000000162b1b7290 */ /* 0x000fe4000fffe0ff */
[----:B------:R-:W-:Y:S01]  /*3b10*/  UPLOP3.LUT UP2, UPT, UPT, UPT, UPT, 0x40, 0x4 ;  /* 0x000000000004789c */ /* 0x000fe20003f4e870 */
[----:B------:R-:W-:Y:S01]  /*3b20*/  UMOV UR24, UR33 ;  /* 0x0000002100187c82 */ /* 0x000fe20008000000 */
[----:B------:R-:W-:-:S09]  /*3b30*/  UMOV UR10, UR23 ;  /* 0x00000017000a7c82 */ /* 0x000fd20008000000 */
.L_x_74:
[----:B--2---:R-:W-:Y:S01]  /*3b40*/  ULEA UR5, UR10, UR26, 0x3 ;  /* 0x0000001a0a057291 */ /* 0x004fe2000f8e18ff */
[----:B---3--:R-:W-:Y:S11]  /*3b50*/  @P2 BRA `(.L_x_72) ;  /* 0x00000000000c2947 */ /* 0x008ff60003800000 */
[----:B-1----:R-:W-:Y:S04]  /*3b60*/  SHF.L.U32 R5, R2, 0x1f, RZ ;  /* 0x0000001f02057819 */ /* 0x002fe800000006ff */
[----:B------:R-:W1:Y:S02]  /*3b70*/  SYNCS.PHASECHK.TRANS64.TRYWAIT P0, [UR5], R5 ;  /* 0x00000005ff0075a7 */ /* 0x000e640008001105 */
[----:B-1----:R-:W-:Y:S05]  /*3b80*/  @!P0 BRA `(.L_x_73) ;  /* 0x00000088005c8947 */ /* 0x002fea0003800000 */
.L_x_72:
[----:B------:R-:W-:Y:S01]  /*3b90*/  UISETP.NE.AND UP0, UPT, UR24, 0x1, UPT ;  /* 0x000000011800788c */ /* 0x000fe2000bf05270 */
[----:B------:R-:W-:Y:S01]  /*3ba0*/  PLOP3.LUT P2, PT, PT, PT, PT, 0x80, 0x8 ;  /* 0x000000000008781c */ /* 0x000fe20003f4f070 */
[----:B------:R-:W-:Y:S02]  /*3bb0*/  UIADD3 UR4, UPT, UPT, UR10, 0x1, URZ ;  /* 0x000000010a047890 */ /* 0x000fe4000fffe0ff */
[----:B------:R-:W-:Y:S02]  /*3bc0*/  UIADD3 UR25, UPT, UPT, UR5, 0x28, URZ ;  /* 0x0000002805197890 */ /* 0x000fe4000fffe0ff */
[----:B------:R-:W-:Y:S01]  /*3bd0*/  UISETP.NE.AND UP1, UPT, UR4, 0x5, UPT ;  /* 0x000000050400788c */ /* 0x000fe2000bf25270 */
[----:B------:R-:W-:Y:S01]  /*3be0*/  PLOP3.LUT P0, PT, PT, PT, UP0, 0x80, 0x8 ;  /* 0x000000000008781c */ /* 0x000fe20003f0f008 */
[----:B------:R-:W-:Y:S02]  /*3bf0*/  UIADD3 UR22, UPT, UPT, UR22, 0x1, URZ ;  /* 0x0000000116167890 */ /* 0x000fe4000fffe0ff */
[----:B------:R-:W-:Y:S02]  /*3c00*/  USEL UR6, URZ, 0x1, UP1 ;  /* 0x00000001ff067887 */ /* 0x000fe40008800000 */
[----:B------:R-:W-:Y:S02]  /*3c10*/  USEL UR23, UR4, URZ, UP1 ;  /* 0x000000ff04177287 */ /* 0x000fe40008800000 */
[----:B------:R-:W-:Y:S02]  /*3c20*/  UIADD3 UR24, UPT, UPT, UR24, -0x1, URZ ;  /* 0xffffffff18187890 */ /* 0x000fe4000fffe0ff */
[----:B------:R-:W-:Y:S01]  /*3c30*/  @UP0 ULEA UR4, UR23, UR26, 0x3 ;  /* 0x0000001a17040291 */ /* 0x000fe2000f8e18ff */
[----:B------:R-:W-:Y:S01]  /*3c40*/  LOP3.LUT R2, R2, UR6, RZ, 0x3c, !PT ;  /* 0x0000000602027c12 */ /* 0x000fe2000f8e3cff */
[----:B------:R-:W-:Y:S02]  /*3c50*/  ULEA UR6, UR10, UR30, 0xa ;  /* 0x0000001e0a067291 */ /* 0x000fe4000f8e50ff */
[----:B------:R-:W-:Y:S01]  /*3c60*/  UISETP.NE.AND UP0, UPT, UR22, UR27, UPT ;  /* 0x0000001b1600728c */ /* 0x000fe2000bf05270 */
[----:B-1----:R-:W-:Y:S01]  /*3c70*/  @P0 SHF.L.U32 R0, R2, 0x1f, RZ ;  /* 0x0000001f02000819 */ /* 0x002fe200000006ff */
[----:B------:R-:W-:Y:S02]  /*3c80*/  UIADD3 UR20, UPT, UPT, UR6, 0x2, URZ ;  /* 0x0000000206147890 */ /* 0x000fe4000fffe0ff */
[----:B------:R-:W-:Y:S01]  /*3c90*/  UIADD3 UR16, UPT, UPT, UR6, 0x4, URZ ;  /* 0x0000000406107890 */ /* 0x000fe2000fffe0ff */
[----:B------:R2:W3:Y:S01]  /*3ca0*/  @P0 SYNCS.PHASECHK.TRANS64.TRYWAIT P2, [UR4], R0 ;  /* 0x00000000ff0005a7 */ /* 0x0004e20008041104 */
[----:B------:R-:W-:Y:S02]  /*3cb0*/  ULEA UR4, UR10, UR29, 0xa ;  /* 0x0000001d0a047291 */ /* 0x000fe4000f8e50ff */
[----:B------:R-:W-:Y:S02]  /*3cc0*/  UIADD3 UR12, UPT, UPT, UR6, 0x6, URZ ;  /* 0x00000006060c7890 */ /* 0x000fe4000fffe0ff */
[----:B------:R-:W-:Y:S02]  /*3cd0*/  UIADD3 UR18, UPT, UPT, UR4, 0x2, URZ ;  /* 0x0000000204127890 */ /* 0x000fe4000fffe0ff */
[----:B------:R-:W-:Y:S02]  /*3ce0*/  UIADD3 UR14, UPT, UPT, UR4, 0x4, URZ ;  /* 0x00000004040e7890 */ /* 0x000fe4000fffe0ff */
[----:B------:R-:W-:Y:S01]  /*3cf0*/  UIADD3 UR8, UPT, UPT, UR4, 0x6, URZ ;  /* 0x0000000604087890 */ /* 0x000fe2000fffe0ff */
[----:B------:R-:W-:Y:S01]  /*3d00*/  UMOV UR7, 0x40004040 ;  /* 0x4000404000077882 */ /* 0x000fe20000000000 */
[----:B------:R-:W-:Y:S01]  /*3d10*/  UMOV UR5, 0x40004040 ;  /* 0x4000404000057882 */ /* 0x000fe20000000000 */
[----:B------:R-:W-:Y:S01]  /*3d20*/  UMOV UR21, 0x40004040 ;  /* 0x4000404000157882 */ /* 0x000fe20000000000 */
[----:B------:R2:W-:Y:S01]  /*3d30*/  UTCQMMA.2CTA gdesc[UR4], gdesc[UR6], tmem[UR11], tmem[UR40], idesc[UR41], UP2 ;  /* 0x00ff2806040075ea */ /* 0x0005e2000920030b */
[----:B------:R-:W-:Y:S01]  /*3d40*/  UPLOP3.LUT UP2, UPT, UPT, UPT, UPT, 0x80, 0x8 ;  /* 0x000000000008789c */ /* 0x000fe20003f4f070 */
[----:B------:R-:W-:Y:S01]  /*3d50*/  UMOV UR19, 0x40004040 ;  /* 0x4000404000137882 */ /* 0x000fe20000000000 */
[----:B------:R-:W-:Y:S01]  /*3d60*/  UMOV UR17, 0x40004040 ;  /* 0x4000404000117882 */ /* 0x000fe20000000000 */
[----:B------:R2:W-:Y:S01]  /*3d70*/  UTCQMMA.2CTA gdesc[UR18], gdesc[UR20], tmem[UR11], tmem[UR38], idesc[UR39], UPT ;  /* 0x00ff2614120075ea */ /* 0x0005e2000ba0030b */
[----:B------:R-:W-:Y:S01]  /*3d80*/  UMOV UR15, 0x40004040 ;  /* 0x40004040000f7882 */ /* 0x000fe20000000000 */
[----:B------:R-:W-:Y:S01]  /*3d90*/  UMOV UR13, 0x40004040 ;  /* 0x40004040000d7882 */ /* 0x000fe20000000000 */
[----:B------:R-:W-:Y:S01]  /*3da0*/  UMOV UR9, 0x40004040 ;  /* 0x4000404000097882 */ /* 0x000fe20000000000 */
[----:B------:R2:W-:Y:S01]  /*3db0*/  UTCQMMA.2CTA gdesc[UR14], gdesc[UR16], tmem[UR11], tmem[UR36], idesc[UR37], UPT ;  /* 0x00ff24100e0075ea */ /* 0x0005e2000ba0030b */
[----:B------:R2:W-:Y:S01]  /*3dc0*/  UTCQMMA.2CTA gdesc[UR8], gdesc[UR12], tmem[UR11], tmem[UR34], idesc[UR35], UPT ;  /* 0x00ff220c080075ea */ /* 0x0005e2000ba0030b */
[----:B------:R2:W-:Y:S01]  /*3dd0*/  UTCBAR.2CTA.MULTICAST [UR25], URZ, UR28 ;  /* 0x000000ff190073e9 */ /* 0x0005e2000820081c */
[----:B------:R-:W-:Y:S01]  /*3de0*/  UMOV UR10, UR23 ;  /* 0x00000017000a7c82 */ /* 0x000fe20008000000 */
[----:B------:R-:W-:Y:S05]  /*3df0*/  BRA.U UP0, `(.L_x_74) ;  /* 0xfffffffd00507547 */ /* 0x000fea000b83ffff */
.L_x_71:
[----:B--2---:R-:W-:Y:S01]  /*3e00*/  UIADD3 UR4, UPT, UPT, UR31, 0xc0, URZ ;  /* 0x000000c01f047890 */ /* 0x004fe2000fffe0ff */
[----:B------:R-:W-:-:S08]  /*3e10*/  UMOV UR22, UR27 ;  /* 0x0000001b00167c82 */ /* 0x000fd00008000000 */
[----:B------:R2:W-:Y:S01]  /*3e20*/  UTCBAR.2CTA.MULTICAST [UR4], URZ, UR42 ;  /* 0x000000ff040073e9 */ /* 0x0005e2000820082a */
[----:B------:R-:W-:Y:S02]  /*3e30*/  NOP ;  /* 0x0000000000007918 */ /* 0x000fe40000000000 */
.L_x_69:
[----:B--2---:R-:W-:Y:S01]  /*3e40*/  UIADD3 UR4, UPT, UPT, UR32, 0x1, URZ ;  /* 0x0000000120047890 */ /* 0x004fe2000fffe0ff */
[----:B------:R-:W-:-:S03]  /*3e50*/  ISETP.NE.AND P0, PT, R8, 0x2, PT ;  /* 0x000000020800780c */ /* 0x000fc60003f05270 */
[----:B------:R-:W-:Y:S01]  /*3e60*/  UISETP.NE.AND UP0, UPT, UR4, 0x2, UPT ;  /* 0x000000020400788c */ /* 0x000fe2000bf05270 */
[----:B-1----:R-:W-:Y:S02]  /*3e70*/  SEL R0, RZ, 0x1, P0 ;  /* 0x00000001ff007807 */ /* 0x002fe40000000000 */
[----:B------:R-:W-:Y:S01]  /*3e80*/  SEL R8, R8, RZ, P0 ;  /* 0x000000ff08087207 */ /* 0x000fe20000000000 */
[----:B------:R-:W-:Y:S01]  /*3e90*/  USEL UR5, URZ, 0x1, UP0 ;  /* 0x00000001ff057887 */ /* 0x000fe20008000000 */
[----:B------:R-:W-:Y:S01]  /*3ea0*/  LOP3.LUT R3, R3, R0, RZ, 0x3c, !PT ;  /* 0x0000000003037212 */ /* 0x000fe200078e3cff */
[----:B------:R-:W-:-:S04]  /*3eb0*/  USEL UR32, UR4, URZ, UP0 ;  /* 0x000000ff04207287 */ /* 0x000fc80008000000 */
[----:B------:R-:W-:Y:S01]  /*3ec0*/  LOP3.LUT R9, R9, UR5, RZ, 0x3c, !PT ;  /* 0x0000000509097c12 */ /* 0x000fe2000f8e3cff */
[----:B------:R-:W-:Y:S07]  /*3ed0*/  @P1 BRA `(.L_x_75) ;  /* 0xfffffff800881947 */ /* 0x000fee000383ffff */
[----:B------:R-:W1:Y:S01]  /*3ee0*/  S2UR UR8, SR_CgaCtaId ;  /* 0x00000000000879c3 */ /* 0x000e620000008800 */
[----:B------:R-:W-:Y:S01]  /*3ef0*/  ELECT P0, URZ, PT ;  /* 0x0000000000ff782f */ /* 0x000fe20003800000 */
[----:B------:R-:W-:Y:S01]  /*3f00*/  HFMA2 R0, -RZ, RZ, 0, 5.9604644775390625e-08 ;  /* 0x00000001ff007431 */ /* 0x000fe200000001ff */
[----:B------:R-:W-:-:S05]  /*3f10*/  UMOV UR4, 0x40 ;  /* 0x0000004000047882 */ /* 0x000fca0000000000 */
[----:B------:R-:W-:Y:S01]  /*3f20*/  UVIRTCOUNT.DEALLOC.SMPOOL 0x80 ;  /* 0x000000800000784c */ /* 0x000fe20000000000 */
[----:B------:R-:W-:Y:S02]  /*3f30*/  UISETP.NE.AND UP0, UPT, UR48, URZ, UPT ;  /* 0x000000ff3000728c */ /* 0x000fe4000bf05270 */
[----:B-1----:R-:W-:-:S09]  /*3f40*/  ULEA UR8, UR8, UR4, 0x18 ;  /* 0x0000000408087291 */ /* 0x002fd2000f8ec0ff */
[----:B------:R1:W-:Y:S01]  /*3f50*/  @P0 STS.U8 [UR8+0x1c], R0 ;  /* 0x00001c00ff000988 */ /* 0x0003e20008000008 */
[----:B------:R-:W-:Y:S05]  /*3f60*/  BRA.U UP0, `(.L_x_76) ;  /* 0x0000000100587547 */ /* 0x000fea000b800000 */
[----:B------:R-:W-:Y:S01]  /*3f70*/  UIADD3 UR5, UPT, UPT, UR26, 0xd0, URZ ;  /* 0x000000d01a057890 */ /* 0x000fe2000fffe0ff */
[----:B------:R-:W-:-:S03]  /*3f80*/  SHF.L.U32 R3, R9, 0x1f, RZ ;  /* 0x0000001f09037819 */ /* 0x000fc600000006ff */
[----:B------:R-:W-:-:S09]  /*3f90*/  ULEA UR4, UR32, UR5, 0x3 ;  /* 0x0000000520047291 */ /* 0x000fd2000f8e18ff */
[----:B------:R-:W2:Y:S02]  /*3fa0*/  SYNCS.PHASECHK.TRANS64.TRYWAIT P0, [UR4], R3 ;  /* 0x00000003ff0075a7 */ /* 0x000ea40008001104 */
[----:B--2---:R-:W-:Y:S05]  /*3fb0*/  @!P0 BRA `(.L_x_77) ;  /* 0x0000008400688947 */ /* 0x004fea0003800000 */
.L_x_170:
[----:B------:R-:W-:-:S04]  /*3fc0*/  UIADD3 UR4, UPT, UPT, UR32, 0x1, URZ ;  /* 0x0000000120047890 */ /* 0x000fc8000fffe0ff */
[----:B------:R-:W-:-:S04]  /*3fd0*/  UISETP.NE.AND UP1, UPT, UR4, 0x2, UPT ;  /* 0x000000020400788c */ /* 0x000fc8000bf25270 */
[----:B------:R-:W-:Y:S02]  /*3fe0*/  USEL UR6, URZ, 0x1, UP1 ;  /* 0x00000001ff067887 */ /* 0x000fe40008800000 */
[----:B------:R-:W-:-:S04]  /*3ff0*/  USEL UR4, UR4, URZ, UP1 ;  /* 0x000000ff04047287 */ /* 0x000fc80008800000 */
[----:B------:R-:W-:Y:S01]  /*4000*/  ULEA UR4, UR4, UR5, 0x3 ;  /* 0x0000000504047291 */ /* 0x000fe2000f8e18ff */
[----:B-1----:R-:W-:-:S04]  /*4010*/  LOP3.LUT R3, R9, UR6, RZ, 0x3c, !PT ;  /* 0x0000000609037c12 */ /* 0x002fc8000f8e3cff */
[----:B------:R-:W-:Y:S01]  /*4020*/  SHF.L.U32 R3, R3, 0x1f, RZ ;  /* 0x0000001f03037819 */ /* 0x000fe200000006ff */
[----:B------:R-:W-:-:S04]  /*4030*/  IMAD.U32 R0, RZ, RZ, UR4 ;  /* 0x00000004ff007e24 */ /* 0x000fc8000f8e00ff */
[----:B------:R1:W2:Y:S03]  /*4040*/  SYNCS.PHASECHK.TRANS64.TRYWAIT P0, [R0+URZ], R3 ;  /* 0x00000003000075a7 */ /* 0x0002a600080011ff */
[----:B--2---:R-:W-:Y:S05]  /*4050*/  @!P0 NANOSLEEP.SYNCS 0x989680 ;  /* 0x009896800000895d */ /* 0x004fea0003900000 */
[----:B------:R-:W2:Y:S02]  /*4060*/  @!P0 SYNCS.PHASECHK.TRANS64 P0, [R0+URZ], R3 ;  /* 0x00000003000085a7 */ /* 0x000ea400080010ff */
[----:B--2---:R-:W-:Y:S05]  /*4070*/  @P0 BRA `(.L_x_78) ;  /* 0x0000000000200947 */ /* 0x004fea0003800000 */
.L_x_79:
[----:B--2---:R2:W4:Y:S02]  /*4080*/  SYNCS.PHASECHK.TRANS64.TRYWAIT P0, [R0+URZ], R3 ;  /* 0x00000003000075a7 */ /* 0x00452400080011ff */
[----:B----4-:R-:W-:Y:S05]  /*4090*/  @!P0 NANOSLEEP.SYNCS 0x989680 ;  /* 0x009896800000895d */ /* 0x010fea0003900000 */
[----:B------:R-:W4:Y:S02]  /*40a0*/  @!P0 SYNCS.PHASECHK.TRANS64 P0, [R0+URZ], R3 ;  /* 0x00000003000085a7 */ /* 0x000f2400080010ff */
[----:B----4-:R-:W-:Y:S05]  /*40b0*/  @!P0 BRA `(.L_x_79) ;  /* 0xfffffffc00f08947 */ /* 0x010fea000383ffff */
[----:B------:R-:W-:Y:S05]  /*40c0*/  BRA `(.L_x_78) ;  /* 0x00000000000c7947 */ /* 0x000fea0003800000 */
.L_x_76:
[----:B------:R-:W-:-:S04]  /*40d0*/  UIADD3 UR4, UPT, UPT, UR26, 0x100, URZ ;  /* 0x000001001a047890 */ /* 0x000fc8000fffe0ff */
[----:B------:R-:W-:-:S09]  /*40e0*/  UPRMT UR4, UR49, 0x654, UR4 ;  /* 0x0000065431047896 */ /* 0x000fd20008000004 */
[----:B------:R-:W-:Y:S03]  /*40f0*/  SYNCS.ARRIVE.TRANS64.RED.A1T0 RZ, [UR4], RZ ;  /* 0x000000ffffff79a7 */ /* 0x000fe60008100404 */
.L_x_78:
[----:B-12---:R-:W-:Y:S01]  /*4100*/  SHF.L.U32 R3, RZ, 0x1f, RZ ;  /* 0x0000001fff037819 */ /* 0x006fe200000006ff */
[----:B------:R-:W-:Y:S01]  /*4110*/  UIADD3 UR4, UPT, UPT, UR26, 0x100, URZ ;  /* 0x000001001a047890 */ /* 0x000fe2000fffe0ff */
[----:B------:R-:W-:Y:S02]  /*4120*/  PLOP3.LUT P0, PT, PT, PT, UP0, 0x80, 0x8 ;  /* 0x000000000008781c */ /* 0x000fe40003f0f008 */
[----:B------:R-:W1:Y:S02]  /*4130*/  SYNCS.PHASECHK.TRANS64.TRYWAIT P1, [UR26+0x100], R3 ;  /* 0x00010003ff0075a7 */ /* 0x000e64000802111a */
[----:B-1----:R-:W-:Y:S09]  /*4140*/  @!P1 BRA `(.L_x_80) ;  /* 0x00000084001c9947 */ /* 0x002ff20003800000 */
.L_x_172:
[----:B------:R-:W-:Y:S01]  /*4150*/  @!UP0 UPRMT UR4, UR49, 0x654, UR4 ;  /* 0x0000065431048896 */ /* 0x000fe20008000004 */
[----:B------:R-:W-:Y:S01]  /*4160*/  UMOV UR5, 0xffff ;  /* 0x0000ffff00057882 */ /* 0x000fe20000000000 */
[----:B------:R-:W-:-:S07]  /*4170*/  UMOV UR6, 0x1 ;  /* 0x0000000100067882 */ /* 0x000fce0000000000 */
[----:B------:R-:W-:Y:S01]  /*4180*/  @!P0 SYNCS.ARRIVE.TRANS64.RED.A1T0 RZ, [UR4], RZ ;  /* 0x000000ffffff89a7 */ /* 0x000fe20008100404 */
[----:B------:R-:W-:Y:S01]  /*4190*/  NOP ;  /* 0x0000000000007918 */ /* 0x000fe20000000000 */
[----:B-1----:R-:W1:Y:S01]  /*41a0*/  LDS R0, [UR8+0x14] ;  /* 0x00001408ff007984 */ /* 0x002e620008000800 */
[----:B------:R-:W-:-:S04]  /*41b0*/  ULOP3.LUT UR4, UR44, 0xffff, URZ, 0xc0, !UPT ;  /* 0x0000ffff2c047892 */ /* 0x000fc8000f8ec0ff */
[----:B------:R-:W-:-:S04]  /*41c0*/  USHF.R.U32.HI UR4, URZ, 0x5, UR4 ;  /* 0x00000005ff047899 */ /* 0x000fc80008011604 */
[----:B------:R-:W-:Y:S02]  /*41d0*/  USHF.L.U32 UR5, UR5, UR4, URZ ;  /* 0x0000000405057299 */ /* 0x000fe400080006ff */
[----:B------:R-:W-:-:S04]  /*41e0*/  USHF.L.U32 UR4, UR6, UR4, URZ ;  /* 0x0000000406047299 */ /* 0x000fc800080006ff */
[----:B-1----:R-:W-:-:S04]  /*41f0*/  LOP3.LUT R0, R0, UR5, RZ, 0xc0, !PT ;  /* 0x0000000500007c12 */ /* 0x002fc8000f8ec0ff */
[----:B------:R-:W-:-:S13]  /*4200*/  ISETP.NE.AND P0, PT, R0, UR5, PT ;  /* 0x0000000500007c0c */ /* 0x000fda000bf05270 */
[----:B------:R-:W-:Y:S05]  /*4210*/  @P0 BRA `(.L_x_81) ;  /* 0x0000000000580947 */ /* 0x000fea0003800000 */
[----:B------:R-:W1:Y:S02]  /*4220*/  LDS R0, [UR8+0x18] ;  /* 0x00001808ff007984 */ /* 0x000e640008000800 */
[----:B-1----:R-:W-:-:S04]  /*4230*/  LOP3.LUT R0, R0, UR4, RZ, 0xc0, !PT ;  /* 0x0000000400007c12 */ /* 0x002fc8000f8ec0ff */
[----:B------:R-:W-:-:S13]  /*4240*/  ISETP.NE.AND P0, PT, R0, UR4, PT ;  /* 0x0000000400007c0c */ /* 0x000fda000bf05270 */
[----:B------:R-:W-:Y:S05]  /*4250*/  @P0 BRA `(.L_x_82) ;  /* 0x00000000003c0947 */ /* 0x000fea0003800000 */
[----:B------:R-:W1:Y:S01]  /*4260*/  S2R R2, SR_LANEID ;  /* 0x0000000000027919 */ /* 0x000e620000000000 */
[----:B------:R-:W-:Y:S01]  /*4270*/  ULOP3.LUT UR5, URZ, UR5, URZ, 0x33, !UPT ;  /* 0x00000005ff057292 */ /* 0x000fe2000f8e33ff */
[----:B------:R-:W-:Y:S01]  /*4280*/  LOP3.LUT R4, RZ, UR4, RZ, 0x33, !PT ;  /* 0x00000004ff047c12 */ /* 0x000fe2000f8e33ff */
[----:B------:R-:W-:Y:S02]  /*4290*/  VOTEU.ANY UR4, UPT, PT ;  /* 0x0000000000047886 */ /* 0x000fe400038e0100 */
[----:B------:R-:W-:Y:S01]  /*42a0*/  UFLO.U32 UR4, UR4 ;  /* 0x00000004000472bd */ /* 0x000fe200080e0000 */
[----:B------:R-:W2:Y:S01]  /*42b0*/  REDUX UR6, R4 ;  /* 0x00000000040673c4 */ /* 0x000ea20000000000 */
[----:B------:R-:W-:-:S06]  /*42c0*/  IMAD.U32 R0, RZ, RZ, UR5 ;  /* 0x00000005ff007e24 */ /* 0x000fcc000f8e00ff */
[----:B------:R4:W-:Y:S01]  /*42d0*/  UTCATOMSWS.AND URZ, UR5 ;  /* 0x0000000500ff79e3 */ /* 0x0009e20008000000 */
[----:B------:R-:W3:Y:S01]  /*42e0*/  REDUX UR7, R0 ;  /* 0x00000000000773c4 */ /* 0x000ee20000000000 */
[----:B-1----:R-:W-:Y:S01]  /*42f0*/  ISETP.EQ.U32.AND P0, PT, R2, UR4, PT ;  /* 0x0000000402007c0c */ /* 0x002fe2000bf02070 */
[----:B--2---:R-:W-:Y:S01]  /*4300*/  IMAD.U32 R2, RZ, RZ, UR6 ;  /* 0x00000006ff027e24 */ /* 0x004fe2000f8e00ff */
[----:B---3--:R-:W-:-:S11]  /*4310*/  MOV R3, UR7 ;  /* 0x0000000700037c02 */ /* 0x008fd60008000f00 */
[----:B------:R4:W-:Y:S04]  /*4320*/  @P0 ATOMS.AND RZ, [UR8+0x14], R3 ;  /* 0x00001403ffff098c */ /* 0x0009e8000a800008 */
[----:B------:R4:W-:Y:S01]  /*4330*/  @P0 ATOMS.AND RZ, [UR8+0x18], R2 ;  /* 0x00001802ffff098c */ /* 0x0009e2000a800008 */
[----:B------:R-:W-:Y:S05]  /*4340*/  BRA `(.L_x_83) ;  /* 0x0000000000147947 */ /* 0x000fea0003800000 */
.L_x_82:
[----:B------:R-:W-:Y:S02]  /*4350*/  MOV R2, 0x4370 ;  /* 0x0000437000027802 */ /* 0x000fe40000000f00 */
[----:B---3-5:R-:W-:Y:S05]  /*4360*/  CALL.REL.NOINC `($__internal_0_$__cuda_sm10x_tcgen05_guardrail_trap_col_being_dealloced_not_returned_by_alloc) ;  /* 0x0000008400f87944 */ /* 0x028fea0003c00000 */
[----:B------:R-:W-:Y:S05]  /*4370*/  BRA `(.L_x_83) ;  /* 0x0000000000087947 */ /* 0x000fea0003800000 */
.L_x_81:
[----:B------:R-:W-:Y:S02]  /*4380*/  MOV R2, 0x43a0 ;  /* 0x000043a000027802 */ /* 0x000fe40000000f00 */
[----:B---3-5:R-:W-:Y:S05]  /*4390*/  CALL.REL.NOINC `($__internal_2_$__cuda_sm10x_tcgen05_guardrail_trap_unallocated_columns_being_dealloced) ;  /* 0x0000008800047944 */ /* 0x028fea0003c00000 */
.L_x_83:
[----:B------:R-:W-:Y:S01]  /*43a0*/  NOP ;  /* 0x0000000000007918 */ /* 0x000fe20000000000 */
[----:B----4-:R-:W-:Y:S05]  /*43b0*/  EXIT ;  /* 0x000000000000794d */ /* 0x010fea0003800000 */
.L_x_56:
[----:B------:R-:W-:-:S09]  /*43c0*/  UISETP.NE.OR UP0, UPT, UR18, 0x3, !UP4 ;  /* 0x000000031200788c */ /* 0x000fd2000e705670 */
[----:B------:R-:W-:Y:S05]  /*43d0*/  BRA.U UP0, `(.L_x_84) ;  /* 0x0000001100807547 */ /* 0x000fea000b800000 */
[----:B------:R-:W2:Y:S01]  /*43e0*/  LDCU.64 UR4, c[0x0][0x888] ;  /* 0x00011100ff0477ac */ /* 0x000ea20008000a00 */
[----:B------:R-:W3:Y:S01]  /*43f0*/  LDC.64 R12, c[0x0][0x348] ;  /* 0x0000d200ff0c7b82 */ /* 0x000ee20000000a00 */
[----:B------:R-:W-:Y:S02]  /*4400*/  HFMA2 R9, -RZ, RZ, 0, 0 ;  /* 0x00000000ff097431 */ /* 0x000fe400000001ff */
[----:B------:R-:W-:Y:S01]  /*4410*/  IMAD.MOV.U32 R11, RZ, RZ, 0x1 ;  /* 0x00000001ff0b7424 */ /* 0x000fe200078e00ff */
[----:B------:R-:W4:Y:S01]  /*4420*/  LDCU UR40, c[0x0][0x370] ;  /* 0x00006e00ff2877ac */ /* 0x000f220008000800 */
[----:B------:R-:W-:Y:S01]  /*4430*/  IMAD.MOV.U32 R10, RZ, RZ, RZ ;  /* 0x000000ffff0a7224 */ /* 0x000fe200078e00ff */
[----:B------:R-:W-:Y:S01]  /*4440*/  MOV R3, 0x2000 ;  /* 0x0000200000037802 */ /* 0x000fe20000000f00 */
[----:B------:R-:W4:Y:S01]  /*4450*/  LDCU.128 UR48, c[0x0][0xb10] ;  /* 0x00016200ff3077ac */ /* 0x000f220008000c00 */
[----:B------:R-:W1:Y:S01]  /*4460*/  LDCU UR37, c[0x0][0x374] ;  /* 0x00006e80ff2577ac */ /* 0x000e620008000800 */
[----:B------:R-:W1:Y:S01]  /*4470*/  LDCU.64 UR38, c[0x0][0x890] ;  /* 0x00011200ff2677ac */ /* 0x000e620008000a00 */
[----:B------:R-:W1:Y:S01]  /*4480*/  LDCU UR15, c[0x0][0xb0c] ;  /* 0x00016180ff0f77ac */ /* 0x000e620008000800 */
[----:B--2---:R-:W-:Y:S01]  /*4490*/  UISETP.NE.U32.AND UP0, UPT, UR4, URZ, UPT ;  /* 0x000000ff0400728c */ /* 0x004fe2000bf05070 */
[----:B------:R-:W2:Y:S01]  /*44a0*/  LDCU UR47, c[0x0][0xb20] ;  /* 0x00016400ff2f77ac */ /* 0x000ea20008000800 */
[----:B------:R-:W2:Y:S01]  /*44b0*/  LDCU UR4, c[0x0][0xb30] ;  /* 0x00016600ff0477ac */ /* 0x000ea20008000800 */
[----:B------:R-:W-:Y:S01]  /*44c0*/  UMOV UR21, 0x400 ;  /* 0x0000040000157882 */ /* 0x000fe20000000000 */
[----:B----4-:R-:W-:-:S02]  /*44d0*/  UIMAD.WIDE.U32 UR6, UR40, UR48, URZ ;  /* 0x00000030280672a5 */ /* 0x010fc4000f8e00ff */
[----:B-1----:R-:W-:Y:S02]  /*44e0*/  UIMAD.WIDE.U32 UR8, UR37, UR51, URZ ;  /* 0x00000033250872a5 */ /* 0x002fe4000f8e00ff */
[----:B------:R-:W-:Y:S02]  /*44f0*/  ULEA UR21, UR45, UR21, 0x18 ;  /* 0x000000152d157291 */ /* 0x000fe4000f8ec0ff */
[----:B------:R-:W-:Y:S02]  /*4500*/  UISETP.NE.U32.AND UP6, UPT, UR38, URZ, UPT ;  /* 0x000000ff2600728c */ /* 0x000fe4000bfc5070 */
[----:B------:R-:W-:Y:S02]  /*4510*/  UIADD3 UR41, UPT, UPT, UR21, 0x68, URZ ;  /* 0x0000006815297890 */ /* 0x000fe4000fffe0ff */
[----:B------:R-:W-:Y:S02]  /*4520*/  UISETP.NE.AND.EX UP5, UPT, UR5, URZ, UPT, UP0 ;  /* 0x000000ff0500728c */ /* 0x000fe4000bfa5300 */
[----:B------:R-:W-:Y:S01]  /*4530*/  UISETP.NE.AND UP0, UPT, UR42, 0x1, UPT ;  /* 0x000000012a00788c */ /* 0x000fe2000bf05270 */
[----:B------:R-:W-:Y:S01]  /*4540*/  UMOV UR6, UR7 ;  /* 0x0000000700067c82 */ /* 0x000fe20008000000 */
[----:B------:R-:W-:Y:S01]  /*4550*/  UMOV UR43, UR9 ;  /* 0x00000009002b7c82 */ /* 0x000fe20008000000 */
[----:B------:R-:W-:-:S02]  /*4560*/  UISETP.NE.AND UP0, UPT, UR15, 0x1, UPT ;  /* 0x000000010f00788c */ /* 0x000fc4000bf05270 */
[----:B------:R-:W-:Y:S02]  /*4570*/  UPLOP3.LUT UP4, UPT, UPT, UPT, UPT, 0x40, 0x4 ;  /* 0x000000000004789c */ /* 0x000fe40003f8e870 */
[----:B------:R-:W-:Y:S01]  /*4580*/  UISETP.GE.AND UP2, UPT, UR42, 0x1, UPT ;  /* 0x000000012a00788c */ /* 0x000fe2000bf46270 */
[----:B------:R-:W1:Y:S01]  /*4590*/  LDCU.64 UR22, c[0x0][0xb28] ;  /* 0x00016500ff1677ac */ /* 0x000e620008000a00 */
[----:B------:R-:W-:Y:S02]  /*45a0*/  UISETP.NE.AND.EX UP6, UPT, UR39, URZ, UPT, UP6 ;  /* 0x000000ff2700728c */ /* 0x000fe4000bfc5360 */
[----:B------:R-:W-:Y:S02]  /*45b0*/  UIADD3 UR33, UPT, UPT, UR21, 0x50, URZ ;  /* 0x0000005015217890 */ /* 0x000fe4000fffe0ff */
[----:B------:R-:W-:Y:S02]  /*45c0*/  UIADD3 UR25, UPT, UPT, UR21, 0x58, URZ ;  /* 0x0000005815197890 */ /* 0x000fe4000fffe0ff */
[----:B------:R-:W-:-:S02]  /*45d0*/  UIADD3 UR17, UPT, UPT, UR21, 0x60, URZ ;  /* 0x0000006015117890 */ /* 0x000fc4000fffe0ff */
[----:B------:R-:W-:Y:S02]  /*45e0*/  UPRMT UR41, UR45, 0x654, UR41 ;  /* 0x000006542d297896 */ /* 0x000fe40008000029 */
[----:B------:R-:W-:Y:S02]  /*45f0*/  USHF.R.U32.HI UR44, URZ, UR49, UR6 ;  /* 0x00000031ff2c7299 */ /* 0x000fe40008011606 */
[----:B--2---:R-:W-:Y:S02]  /*4600*/  USHF.R.U32.HI UR43, URZ, UR47, UR43 ;  /* 0x0000002fff2b7299 */ /* 0x004fe4000801162b */
[----:B------:R-:W-:Y:S02]  /*4610*/  UISETP.NE.AND UP0, UPT, UR50, 0x1, UPT ;  /* 0x000000013200788c */ /* 0x000fe4000bf05270 */
[----:B---3--:R-:W-:-:S11]  /*4620*/  UISETP.NE.AND UP3, UPT, UR4, 0x1, UPT ;  /* 0x000000010400788c */ /* 0x008fd6000bf65270 */
.L_x_95:
[C---:B------:R-:W-:Y:S02]  /*4630*/  LEA R8, R10.reuse, UR21, 0x3 ;  /* 0x000000150a087c11 */ /* 0x040fe4000f8e18ff */
[----:B------:R-:W-:Y:S02]  /*4640*/  SHF.L.U32 R5, R9, 0x1f, RZ ;  /* 0x0000001f09057819 */ /* 0x000fe400000006ff */
[----:B------:R-:W-:Y:S02]  /*4650*/  LEA R6, R10, UR21, 0x4 ;  /* 0x000000150a067c11 */ /* 0x000fe4000f8e20ff */
[----:B--2---:R-:W2:Y:S02]  /*4660*/  SYNCS.PHASECHK.TRANS64.TRYWAIT P0, [R8+URZ+0xa0], R5 ;  /* 0x0000a005080075a7 */ /* 0x004ea400080011ff */
[----:B--2---:R-:W-:Y:S05]  /*4670*/  @!P0 BRA `(.L_x_85) ;  /* 0x0000007c00e88947 */ /* 0x004fea0003800000 */
.L_x_173:
[----:B--2---:R-:W2:Y:S01]  /*4680*/  LDS.128 R4, [R6+0x110] ;  /* 0x0001100006047984 */ /* 0x004ea20000000c00 */
[----:B------:R-:W-:Y:S01]  /*4690*/  UISETP.GE.AND UP0, UPT, UR42, 0x1, UPT ;  /* 0x000000012a00788c */ /* 0x000fe2000bf06270 */
[----:B------:R-:W-:Y:S01]  /*46a0*/  @!PT LDS RZ, [RZ] ;  /* 0x00000000fffff984 */ /* 0x000fe20000000800 */
[----:B------:R-:W-:Y:S01]  /*46b0*/  @!PT LDS RZ, [RZ] ;  /* 0x00000000fffff984 */ /* 0x000fe20000000800 */
[----:B------:R-:W-:Y:S01]  /*46c0*/  @!PT LDS RZ, [RZ] ;  /* 0x00000000fffff984 */ /* 0x000fe20000000800 */
[----:B------:R-:W-:Y:S01]  /*46d0*/  @!PT LDS RZ, [RZ] ;  /* 0x00000000fffff984 */ /* 0x000fe20000000800 */
[----:B------:R3:W-:Y:S06]  /*46e0*/  MEMBAR.ALL.CTA ;  /* 0x0000000000007992 */ /* 0x0007ec0000008000 */
[----:B---3--:R-:W3:Y:S01]  /*46f0*/  FENCE.VIEW.ASYNC.S ;  /* 0x00000000000073c6 */ /* 0x008ee20000000000 */
[----:B--2---:R-:W-:Y:S11]  /*4700*/  LOP3.LUT P0, RZ, R6, 0x1, RZ, 0xc0, !PT ;  /* 0x0000000106ff7812 */ /* 0x004ff6000780c0ff */
[----:B------:R-:W-:Y:S02]  /*4710*/  @!UPT UIADD3 URZ, UPT, UPT, URZ, URZ, URZ ;  /* 0x000000fffffff290 */ /* 0x000fe4000fffe0ff */
[----:B---3--:R-:W-:Y:S01]  /*4720*/  VOTEU.ANY UP2, P0 ;  /* 0x0000000000ff7886 */ /* 0x008fe20000040100 */
[----:B------:R-:W-:Y:S11]  /*4730*/  PLOP3.LUT P0, PT, PT, PT, UP2, 0x80, 0x8 ;  /* 0x000000000008781c */ /* 0x000ff60003f0f028 */
[----:B------:R-:W-:Y:S02]  /*4740*/  @!UPT UIADD3 URZ, UPT, UPT, URZ, URZ, URZ ;  /* 0x000000fffffff290 */ /* 0x000fe4000fffe0ff */
[----:B------:R-:W-:Y:S02]  /*4750*/  @P0 SHF.R.U32.HI R0, RZ, 0x10, R5 ;  /* 0x00000010ff000819 */ /* 0x000fe40000011605 */
[----:B------:R-:W-:Y:S02]  /*4760*/  @P0 MOV R2, R4 ;  /* 0x0000000400020202 */ /* 0x000fe40000000f00 */
[----:B------:R-:W-:Y:S01]  /*4770*/  @P0 R2UR UR4, R0 ;  /* 0x00000000000402ca */ /* 0x000fe200000e0000 */
[----:B------:R-:W-:Y:S01]  /*4780*/  VIADD R0, R8, 0xb0 ;  /* 0x000000b008007836 */ /* 0x000fe20000000000 */
[----:B------:R-:W-:Y:S02]  /*4790*/  @P0 LOP3.LUT R4, R5, 0xffff, RZ, 0xc0, !PT ;  /* 0x0000ffff05040812 */ /* 0x000fe400078ec0ff */
[----:B------:R-:W-:Y:S02]  /*47a0*/  @P0 R2UR UR6, R2 ;  /* 0x00000000020602ca */ /* 0x000fe400000e0000 */
[----:B------:R-:W-:Y:S02]  /*47b0*/  PRMT R0, RZ, 0x654, R0 ;  /* 0x00000654ff007816 */ /* 0x000fe40000000000 */
[----:B------:R-:W-:Y:S02]  /*47c0*/  @P0 R2UR UR5, R4 ;  /* 0x00000000040502ca */ /* 0x000fe400000e0000 */
[----:B------:R2:W-:Y:S03]  /*47d0*/  SYNCS.ARRIVE.TRANS64.RED.A1T0 RZ, [R0+URZ], RZ ;  /* 0x000000ff00ff79a7 */ /* 0x0005e600081004ff */
[----:B------:R-:W-:Y:S04]  /*47e0*/  @UP2 UMOV UR29, UR4 ;  /* 0x00000004001d2c82 */ /* 0x000fe80008000000 */
[----:B------:R-:W-:Y:S04]  /*47f0*/  @UP2 UMOV UR14, UR6 ;  /* 0x00000006000e2c82 */ /* 0x000fe80008000000 */
[----:B------:R-:W-:Y:S01]  /*4800*/  @UP2 UMOV UR13, UR5 ;  /* 0x00000005000d2c82 */ /* 0x000fe20008000000 */
[----:B------:R-:W-:Y:S05]  /*4810*/  BRA.U !UP0, `(.L_x_86) ;  /* 0x0000000108c07547 */ /* 0x000fea000b800000 */
[----:B------:R-:W-:Y:S02]  /*4820*/  UIMAD.WIDE.U32 UR18, UR13, UR51, URZ ;  /* 0x000000330d1272a5 */ /* 0x000fe4000f8e00ff */
[----:B------:R-:W-:Y:S02]  /*4830*/  UP2UR UR16, UPR, URZ, 0x4 ;  /* 0x00000004ff107883 */ /* 0x000fe40008000000 */
[----:B------:R-:W-:Y:S02]  /*4840*/  UISETP.NE.AND UP2, UPT, UR50, 0x1, UPT ;  /* 0x000000013200788c */ /* 0x000fe4000bf45270 */
[----:B------:R-:W-:Y:S02]  /*4850*/  UIMAD.WIDE.U32 UR26, UR14, UR48, URZ ;  /* 0x000000300e1a72a5 */ /* 0x000fe4000f8e00ff */
[----:B------:R-:W-:Y:S02]  /*4860*/  USEL UR4, UR37, UR43, !UP2 ;  /* 0x0000002b25047287 */ /* 0x000fe4000d000000 */
[----:B------:R-:W-:Y:S02]  /*4870*/  UISETP.NE.AND UP0, UPT, UR15, 0x1, UPT ;  /* 0x000000010f00788c */ /* 0x000fe4000bf05270 */
[----:B------:R-:W-:Y:S02]  /*4880*/  UP2UR UR20, UPR, URZ, 0x2 ;  /* 0x00000002ff147883 */ /* 0x000fe40008000000 */
[----:B------:R-:W-:Y:S02]  /*4890*/  UISETP.NE.AND UP1, UPT, UR42, 0x1, UPT ;  /* 0x000000012a00788c */ /* 0x000fe4000bf25270 */
[----:B-1----:R-:W-:Y:S02]  /*48a0*/  UIMAD.WIDE.U32 UR8, UR4, UR22, URZ ;  /* 0x00000016040872a5 */ /* 0x002fe4000f8e00ff */
[----:B------:R-:W-:Y:S01]  /*48b0*/  USEL UR7, UR40, UR44, !UP0 ;  /* 0x0000002c28077287 */ /* 0x000fe2000c000000 */
[----:B------:R-:W-:Y:S02]  /*48c0*/  UMOV UR5, UR19 ;  /* 0x0000001300057c82 */ /* 0x000fe40008000000 */
[----:B------:R-:W-:Y:S02]  /*48d0*/  USHF.R.U32.HI UR6, URZ, UR47, UR5 ;  /* 0x0000002fff067299 */ /* 0x000fe40008011605 */
[----:B------:R-:W-:Y:S02]  /*48e0*/  UIMAD.WIDE.U32 UR10, UR7, UR22, URZ ;  /* 0x00000016070a72a5 */ /* 0x000fe4000f8e00ff */
[----:B------:R-:W-:Y:S02]  /*48f0*/  USEL UR6, UR13, UR6, !UP2 ;  /* 0x000000060d067287 */ /* 0x000fe4000d000000 */
[----:B------:R-:W-:Y:S01]  /*4900*/  UISETP.NE.AND UP2, UPT, UR16, URZ, UPT ;  /* 0x000000ff1000728c */ /* 0x000fe2000bf45270 */
[----:B------:R-:W-:Y:S02]  /*4910*/  UMOV UR5, UR27 ;  /* 0x0000001b00057c82 */ /* 0x000fe40008000000 */
[----:B------:R-:W-:Y:S03]  /*4920*/  USHF.R.U32.HI UR12, URZ, UR49, UR5 ;  /* 0x00000031ff0c7299 */ /* 0x000fe60008011605 */
[----:B------:R-:W-:Y:S02]  /*4930*/  UMOV UR5, UR9 ;  /* 0x0000000900057c82 */ /* 0x000fe40008000000 */
[----:B------:R-:W-:Y:S03]  /*4940*/  @UP1 USHF.R.U32.HI UR4, URZ, UR23, UR5 ;  /* 0x00000017ff041299 */ /* 0x000fe60008011605 */
[----:B------:R-:W-:Y:S01]  /*4950*/  UMOV UR5, UR11 ;  /* 0x0000000b00057c82 */ /* 0x000fe20008000000 */
[----:B------:R-:W-:Y:S02]  /*4960*/  UIMAD UR4, UR42, UR4, URZ ;  /* 0x000000042a0472a4 */ /* 0x000fe4000f8e02ff */
[----:B------:R-:W-:Y:S02]  /*4970*/  @UP1 USHF.R.U32.HI UR7, URZ, UR23, UR5 ;  /* 0x00000017ff071299 */ /* 0x000fe40008011605 */
[----:B------:R-:W-:Y:S02]  /*4980*/  USEL UR5, UR14, UR12, !UP0 ;  /* 0x0000000c0e057287 */ /* 0x000fe4000c000000 */
[----:B------:R-:W-:Y:S02]  /*4990*/  UIMAD.WIDE.U32 UR10, UR6, UR22, URZ ;  /* 0x00000016060a72a5 */ /* 0x000fe4000f8e00ff */
[----:B------:R-:W-:Y:S02]  /*49a0*/  UIMAD UR8, UR42, UR7, URZ ;  /* 0x000000072a0872a4 */ /* 0x000fe4000f8e02ff */
[----:B------:R-:W-:Y:S03]  /*49b0*/  UISETP.GE.AND UP0, UPT, UR6, UR4, UPT ;  /* 0x000000040600728c */ /* 0x000fe6000bf06270 */
[----:B------:R-:W-:Y:S01]  /*49c0*/  UMOV UR4, UR11 ;  /* 0x0000000b00047c82 */ /* 0x000fe20008000000 */
[----:B------:R-:W-:Y:S02]  /*49d0*/  UISETP.GE.OR UP0, UPT, UR5, UR8, UP0 ;  /* 0x000000080500728c */ /* 0x000fe40008706670 */
[----:B------:R-:W-:Y:S02]  /*49e0*/  USHF.R.U32.HI UR4, URZ, UR23, UR4 ;  /* 0x00000017ff047299 */ /* 0x000fe40008011604 */
[----:B------:R-:W-:Y:S02]  /*49f0*/  UIMAD.WIDE.U32 UR8, UR5, UR22, URZ ;  /* 0x00000016050872a5 */ /* 0x000fe4000f8e00ff */
[----:B------:R-:W-:Y:S04]  /*4a00*/  USEL UR10, UR6, UR4, !UP1 ;  /* 0x00000004060a7287 */ /* 0x000fe8000c800000 */
[----:B------:R-:W-:Y:S01]  /*4a10*/  UIADD3 UR11, UPT, UPT, -UR10, URZ, URZ ;  /* 0x000000ff0a0b7290 */ /* 0x000fe2000fffe1ff */
[----:B------:R-:W-:Y:S02]  /*4a20*/  @!UP0 UMOV UR4, UR9 ;  /* 0x0000000900048c82 */ /* 0x000fe40008000000 */
[----:B------:R-:W-:Y:S02]  /*4a30*/  @!UP0 USHF.R.U32.HI UR4, URZ, UR23, UR4 ;  /* 0x00000017ff048299 */ /* 0x000fe40008011604 */
[----:B------:R-:W-:Y:S02]  /*4a40*/  UIMAD UR8, UR42, UR11, UR6 ;  /* 0x0000000b2a0872a4 */ /* 0x000fe4000f8e0206 */
[----:B------:R-:W-:Y:S02]  /*4a50*/  @!UP0 USEL UR4, UR5, UR4, !UP1 ;  /* 0x0000000405048287 */ /* 0x000fe4000c800000 */
[----:B------:R-:W-:Y:S02]  /*4a60*/  UISETP.NE.AND UP1, UPT, UR20, URZ, UPT ;  /* 0x000000ff1400728c */ /* 0x000fe4000bf25270 */
[----:B------:R-:W-:Y:S02]  /*4a70*/  @!UP0 UIMAD UR8, UR7, UR8, UR4 ;  /* 0x00000008070882a4 */ /* 0x000fe4000f8e0204 */
[----:B------:R-:W-:Y:S02]  /*4a80*/  @!UP0 UIADD3 UR9, UPT, UPT, UR10, -UR4, URZ ;  /* 0x800000040a098290 */ /* 0x000fe4000fffe0ff */
[----:B------:R-:W-:Y:S02]  /*4a90*/  UIADD3 UR4, UPT, UPT, -UR5, URZ, URZ ;  /* 0x000000ff05047290 */ /* 0x000fe4000fffe1ff */
[----:B------:R-:W-:Y:S02]  /*4aa0*/  UIADD3 UR7, UPT, UPT, -UR6, URZ, URZ ;  /* 0x000000ff06077290 */ /* 0x000fe4000fffe1ff */
[----:B------:R-:W-:Y:S02]  /*4ab0*/  @!UP0 UIMAD UR6, UR9, UR42, UR5 ;  /* 0x0000002a090682a4 */ /* 0x000fe4000f8e0205 */
[----:B------:R-:W-:Y:S02]  /*4ac0*/  UIMAD UR14, UR15, UR4, UR14 ;  /* 0x000000040f0e72a4 */ /* 0x000fe4000f8e020e */
[----:B------:R-:W-:Y:S01]  /*4ad0*/  UIMAD UR13, UR50, UR7, UR13 ;  /* 0x00000007320d72a4 */ /* 0x000fe2000f8e020d */
[----:B------:R-:W-:Y:S02]  /*4ae0*/  @!UP0 UMOV UR5, UR8 ;  /* 0x0000000800058c82 */ /* 0x000fe40008000000 */
[----:B------:R-:W-:Y:S02]  /*4af0*/  UIMAD UR14, UR5, UR15, UR14 ;  /* 0x0000000f050e72a4 */ /* 0x000fe4000f8e020e */
[----:B------:R-:W-:Y:S11]  /*4b00*/  UIMAD UR13, UR6, UR50, UR13 ;  /* 0x00000032060d72a4 */ /* 0x000ff6000f8e020d */
[----:B------:R-:W-:Y:S01]  /*4b10*/  @!UPT UIADD3 URZ, UPT, UPT, URZ, URZ, URZ ;  /* 0x000000fffffff290 */ /* 0x000fe2000fffe0ff */
.L_x_86:
[----:B------:R-:W3:Y:S01]  /*4b20*/  @!UP3 LDCU.128 UR8, c[0x0][0xb10] ;  /* 0x00016200ff08b7ac */ /* 0x000ee20008000c00 */
[----:B------:R-:W-:Y:S02]  /*4b30*/  ISETP.NE.U32.AND P0, PT, RZ, UR38, PT ;  /* 0x00000026ff007c0c */ /* 0x000fe4000bf05070 */
[----:B------:R-:W-:Y:S02]  /*4b40*/  SHF.L.U32 R4, R11, 0x1f, RZ ;  /* 0x0000001f0b047819 */ /* 0x000fe400000006ff */
[----:B------:R-:W-:Y:S01]  /*4b50*/  ISETP.NE.AND.EX P0, PT, RZ, UR39, PT, P0 ;  /* 0x00000027ff007c0c */ /* 0x000fe2000bf05300 */
[----:B------:R-:W4:Y:S01]  /*4b60*/  @!UP3 LDCU UR5, c[0x0][0xb0c] ;  /* 0x00016180ff05b7ac */ /* 0x000f220008000800 */
[----:B------:R-:W-:Y:S02]  /*4b70*/  USHF.L.U32 UR35, UR31, 0x7, URZ ;  /* 0x000000071f237899 */ /* 0x000fe400080006ff */
[----:B------:R-:W-:Y:S02]  /*4b80*/  USHF.L.U32 UR34, UR30, 0x8, URZ ;  /* 0x000000081e227899 */ /* 0x000fe400080006ff */
[----:B---3--:R-:W-:Y:S07]  /*4b90*/  UIMAD.WIDE.U32 UR6, UR14, UR8, URZ ;  /* 0x000000080e0672a5 */ /* 0x008fee000f8e00ff */
[----:B------:R-:W-:Y:S01]  /*4ba0*/  @!UP3 UMOV UR4, UR7 ;  /* 0x000000070004bc82 */ /* 0x000fe20008000000 */
[----:B----4-:R-:W-:Y:S02]  /*4bb0*/  @!UP3 UISETP.NE.AND UP0, UPT, UR5, 0x1, UPT ;  /* 0x000000010500b88c */ /* 0x010fe4000bf05270 */
[----:B------:R-:W-:Y:S02]  /*4bc0*/  @!UP3 USHF.R.U32.HI UR4, URZ, UR9, UR4 ;  /* 0x00000009ff04b299 */ /* 0x000fe40008011604 */
[----:B------:R-:W-:Y:S02]  /*4bd0*/  UIMAD.WIDE.U32 UR6, UR13, UR11, URZ ;  /* 0x0000000b0d0672a5 */ /* 0x000fe4000f8e00ff */
[----:B------:R-:W-:Y:S02]  /*4be0*/  @!UP3 USEL UR8, UR14, UR4, !UP0 ;  /* 0x000000040e08b287 */ /* 0x000fe4000c000000 */
[----:B------:R-:W-:Y:S03]  /*4bf0*/  @!UP3 UISETP.NE.AND UP0, UPT, UR10, 0x1, UPT ;  /* 0x000000010a00b88c */ /* 0x000fe6000bf05270 */
[----:B------:R-:W-:Y:S02]  /*4c00*/  @!UP3 UMOV UR6, UR7 ;  /* 0x000000070006bc82 */ /* 0x000fe40008000000 */
[----:B------:R-:W3:Y:S02]  /*4c10*/  @!UP3 LDCU UR4, c[0x0][0xb20] ;  /* 0x00016400ff04b7ac */ /* 0x000ee40008000800 */
[----:B---3--:R-:W-:Y:S04]  /*4c20*/  @!UP3 USHF.R.U32.HI UR6, URZ, UR4, UR6 ;  /* 0x00000004ff06b299 */ /* 0x008fe80008011606 */
[----:B------:R-:W-:Y:S04]  /*4c30*/  @!UP3 USEL UR6, UR13, UR6, !UP0 ;  /* 0x000000060d06b287 */ /* 0x000fe8000c000000 */
[----:B------:R-:W-:Y:S02]  /*4c40*/  @!UP3 UIADD3 UR4, UPT, UPT, -UR8, UR6, URZ ;  /* 0x000000060804b290 */ /* 0x000fe4000fffe1ff */
[----:B------:R-:W-:Y:S02]  /*4c50*/  @!UP3 UIADD3 UR6, UPT, UPT, UR8, -UR6, URZ ;  /* 0x800000060806b290 */ /* 0x000fe4000fffe0ff */
[----:B------:R-:W-:Y:S02]  /*4c60*/  @!UP3 UIMAD UR14, UR4, UR5, UR14 ;  /* 0x00000005040eb2a4 */ /* 0x000fe4000f8e020e */
[----:B------:R-:W-:Y:S01]  /*4c70*/  @!UP3 UIMAD UR13, UR6, UR10, UR13 ;  /* 0x0000000a060db2a4 */ /* 0x000fe2000f8e020d */
[----:B------:R-:W-:Y:S11]  /*4c80*/  BRA.U UP4, `(.L_x_87) ;  /* 0x0000000104107547 */ /* 0x000ff6000b800000 */
[----:B--2---:R-:W-:Y:S04]  /*4c90*/  MOV R0, UR46 ;  /* 0x0000002e00007c02 */ /* 0x004fe80008000f00 */
[----:B------:R-:W-:Y:S04]  /*4ca0*/  SHF.L.U32 R5, R0, 0x1f, RZ ;  /* 0x0000001f00057819 */ /* 0x000fe800000006ff */
[----:B------:R-:W2:Y:S02]  /*4cb0*/  SYNCS.PHASECHK.TRANS64.TRYWAIT P1, [UR21+0x98], R5 ;  /* 0x00009805ff0075a7 */ /* 0x000ea40008021115 */
[----:B--2---:R-:W-:Y:S05]  /*4cc0*/  @!P1 BRA `(.L_x_88) ;  /* 0x0000007800689947 */ /* 0x004fea0003800000 */
.L_x_87:
[----:B------:R-:W-:Y:S05]  /*4cd0*/  BRA.U !UP6, `(.L_x_89) ;  /* 0x000000010e387547 */ /* 0x000fea000b800000 */
[----:B------:R-:W-:Y:S01]  /*4ce0*/  UPLOP3.LUT UP1, UPT, UPT, UPT, UP5, 0x80, 0x8 ;  /* 0x000000000008789c */ /* 0x000fe20003f2f050 */
[----:B--2---:R-:W-:Y:S01]  /*4cf0*/  HFMA2 R0, -RZ, RZ, 0, 5.9604644775390625e-08 ;  /* 0x00000001ff007431 */ /* 0x004fe200000001ff */
[----:B------:R-:W2:Y:S01]  /*4d00*/  LDCU.64 UR8, c[0x0][0x358] ;  /* 0x00006b00ff0877ac */ /* 0x000ea20008000a00 */
[----:B------:R-:W-:Y:S03]  /*4d10*/  IMAD.MOV.U32 R158, RZ, RZ, 0x1 ;  /* 0x00000001ff9e7424 */ /* 0x000fe600078e00ff */
[----:B------:R-:W-:Y:S05]  /*4d20*/  PLOP3.LUT P1, PT, PT, PT, UP1, 0x80, 0x8 ;  /* 0x000000000008781c */ /* 0x000fea0003f2f018 */
[----:B------:R-:W3:Y:S01]  /*4d30*/  @UP1 LDCU.64 UR4, c[0x0][0x888] ;  /* 0x00011100ff0417ac */ /* 0x000ee20008000a00 */
[----:B------:R-:W-:Y:S07]  /*4d40*/  @UP1 UIMAD UR6, UR36, UR38, URZ ;  /* 0x00000026240612a4 */ /* 0x000fee000f8e02ff */
[----:B------:R-:W-:Y:S01]  /*4d50*/  @!P1 PRMT R158, R0, 0x7610, R158 ;  /* 0x00007610009e9816 */ /* 0x000fe2000000009e */
[----:B---3--:R-:W-:Y:S06]  /*4d60*/  @UP1 UIMAD.WIDE UR4, UR6, 0x4, UR4 ;  /* 0x00000004060418a5 */ /* 0x008fec000f8e0204 */
[----:B------:R-:W-:Y:S01]  /*4d70*/  IMAD.U32 R6, RZ, RZ, UR4 ;  /* 0x00000004ff067e24 */ /* 0x000fe2000f8e00ff */
[----:B------:R-:W-:Y:S04]  /*4d80*/  MOV R7, UR5 ;  /* 0x0000000500077c02 */ /* 0x000fe80008000f00 */
[----:B------:R-:W3:Y:S01]  /*4d90*/  @!UP1 LDCU UR4, c[0x0][0x880] ;  /* 0x00011000ff0497ac */ /* 0x000ee20008000800 */
[----:B--2--5:R4:W5:Y:S02]  /*4da0*/  @P1 LDG.E R73, desc[UR8][R6.64] ;  /* 0x0000000806491981 */ /* 0x024964000c1e1900 */
[----:B---34-:R-:W-:Y:S07]  /*4db0*/  @!P1 IMAD.U32 R73, RZ, RZ, UR4 ;  /* 0x00000004ff499e24 */ /* 0x018fee000f8e00ff */
.L_x_89:
[----:B-----5:R-:W-:Y:S01]  /*4dc0*/  @!P0 FSETP.EQ.AND P2, PT, R73, RZ, PT ;  /* 0x000000ff4900820b */ /* 0x020fe20003f42000 */
[----:B------:R-:W-:Y:S01]  /*4dd0*/  @!UPT UIADD3 URZ, UPT, UPT, URZ, URZ, URZ ;  /* 0x000000fffffff290 */ /* 0x000fe2000fffe0ff */
[----:B------:R-:W-:Y:S11]  /*4de0*/  @!P0 BRA `(.L_x_90) ;  /* 0x0000000000148947 */ /* 0x000ff60003800000 */
[----:B------:R-:W-:Y:S02]  /*4df0*/  LOP3.LUT P0, RZ, R158, 0xff, RZ, 0xc0, !PT ;  /* 0x000000ff9eff7812 */ /* 0x000fe4000780c0ff */
[----:B------:R-:W-:Y:S04]  /*4e00*/  PLOP3.LUT P2, PT, PT, PT, UP1, 0x80, 0x8 ;  /* 0x000000000008781c */ /* 0x000fe80003f4f018 */
[----:B------:R-:W-:Y:S07]  /*4e10*/  PLOP3.LUT P2, PT, P2, PT, PT, 0x8, 0x80 ;  /* 0x000000000080781c */ /* 0x000fee000174e170 */
[----:B------:R-:W-:Y:S11]  /*4e20*/  @P0 FSETP.EQ.AND P2, PT, R73, RZ, PT ;  /* 0x000000ff4900020b */ /* 0x000ff60003f42000 */
[----:B------:R-:W-:Y:S02]  /*4e30*/  @!UPT UIADD3 URZ, UPT, UPT, URZ, URZ, URZ ;  /* 0x000000fffffff290 */ /* 0x000fe4000fffe0ff */
.L_x_90:
[----:B------:R-:W3:Y:S01]  /*4e40*/  SYNCS.PHASECHK.TRANS64.TRYWAIT P0, [UR21+0x70], R4 ;  /* 0x00007004ff0075a7 */ /* 0x000ee20008001115 */
[----:B------:R-:W-:Y:S04]  /*4e50*/  ELECT P1, URZ, PT ;  /* 0x0000000000ff782f */ /* 0x000fe80003820000 */
[----:B------:R-:W-:Y:S01]  /*4e60*/  PLOP3.LUT P1, PT, P2, P1, PT, 0xf2, 0x2f ;  /* 0x00000000002f781c */ /* 0x000fe20001723e72 */
[----:B------:R-:W-:Y:S01]  /*4e70*/  @!UPT UIADD3 URZ, UPT, UPT, URZ, URZ, URZ ;  /* 0x000000fffffff290 */ /* 0x000fe2000fffe0ff */
[----:B---3--:R-:W-:Y:S11]  /*4e80*/  @!P0 BRA `(.L_x_91) ;  /* 0x0000007800108947 */ /* 0x008ff60003800000 */
.L_x_176:
[----:B------:R-:W-:Y:S01]  /*4e90*/  @!P1 IADD3 R2, P0, PT, R12, 0x580, RZ ;  /* 0x000005800c029810 */ /* 0x000fe20007f1e0ff */
[----:B------:R-:W-:Y:S01]  /*4ea0*/  VOTEU.ALL UP0, P1 ;  /* 0x0000000000ff7886 */ /* 0x000fe20000800000 */
[----:B------:R-:W-:Y:S01]  /*4eb0*/  UMOV UR6, 0x0 ;  /* 0x0000000000067882 */ /* 0x000fe20000000000 */
[----:B------:R-:W-:Y:S01]  /*4ec0*/  UMOV UR7, 0x10000000 ;  /* 0x1000000000077882 */ /* 0x000fe20000000000 */
[----:B------:R-:W-:Y:S01]  /*4ed0*/  @!P1 R2UR UR5, R2 ;  /* 0x00000000020592ca */ /* 0x000fe200000e0000 */
[----:B--2---:R-:W-:Y:S01]  /*4ee0*/  @!P1 IMAD.X R0, RZ, RZ, R13, P0 ;  /* 0x000000ffff009224 */ /* 0x004fe200000e060d */
[----:B------:R-:W-:Y:S01]  /*4ef0*/  @!UP0 UIADD3 UR32, UPT, UPT, UR21, 0x200, URZ ;  /* 0x0000020015208890 */ /* 0x000fe2000fffe0ff */
[----:B------:R-:W-:Y:S03]  /*4f00*/  VOTEU.ALL UP0, P1 ;  /* 0x0000000000ff7886 */ /* 0x000fe60000800000 */
[----:B------:R-:W-:Y:S01]  /*4f10*/  @!P1 R2UR UR4, R0 ;  /* 0x00000000000492ca */ /* 0x000fe200000e0000 */
[----:B------:R-:W-:Y:S06]  /*4f20*/  @!P1 IMAD.MOV.U32 R0, RZ, RZ, 0x2000 ;  /* 0x00002000ff009424 */ /* 0x000fec00078e00ff */
[----:B------:R-:W-:Y:S06]  /*4f30*/  IMAD.U32 R6, RZ, RZ, UR5 ;  /* 0x00000005ff067e24 */ /* 0x000fec000f8e00ff */
[----:B------:R-:W-:Y:S01]  /*4f40*/  IMAD.U32 R7, RZ, RZ, UR4 ;  /* 0x00000004ff077e24 */ /* 0x000fe2000f8e00ff */
[----:B------:R-:W-:Y:S04]  /*4f50*/  @!P1 R2UR UR4, R6 ;  /* 0x00000000060492ca */ /* 0x000fe800000e0000 */
[----:B------:R-:W-:Y:S11]  /*4f60*/  @!P1 R2UR UR5, R7 ;  /* 0x00000000070592ca */ /* 0x000ff600000e0000 */
[----:B------:R-:W-:Y:S02]  /*4f70*/  @!UPT UIADD3 URZ, UPT, UPT, URZ, URZ, URZ ;  /* 0x000000fffffff290 */ /* 0x000fe4000fffe0ff */
[----:B------:R2:W-:Y:S01]  /*4f80*/  @!UP0 UTMALDG.3D [UR32], [UR4], desc[UR6] ;  /* 0x00000620040085b4 */ /* 0x0005e20008011000 */
[----:B------:R3:W-:Y:S01]  /*4f90*/  @!P1 SYNCS.ARRIVE.TRANS64.RED.A0TR RZ, [UR21+0x50], R0 ;  /* 0x00005000ffff99a7 */ /* 0x0007e20008300415 */
[----:B--2---:R-:W-:Y:S09]  /*4fa0*/  UPRMT UR4, UR45, 0x654, UR33 ;  /* 0x000006542d047896 */ /* 0x004ff20008000021 */
[----:B------:R-:W-:Y:S01]  /*4fb0*/  SYNCS.ARRIVE.TRANS64.RED.A1T0 RZ, [UR4], RZ ;  /* 0x000000ffffff79a7 */ /* 0x000fe20008100404 */
[----:B------:R-:W2:Y:S02]  /*4fc0*/  SYNCS.PHASECHK.TRANS64.TRYWAIT P0, [UR21+0x78], R4 ;  /* 0x00007804ff0075a7 */ /* 0x000ea40008001115 */
[----:B--23--:R-:W-:Y:S05]  /*4fd0*/  @!P0 BRA `(.L_x_92) ;  /* 0x0000007400d48947 */ /* 0x00cfea0003800000 */
.L_x_178:
[----:B------:R-:W-:Y:S01]  /*4fe0*/  @!P1 IADD3 R2, P0, PT, R12, 0x580, RZ ;  /* 0x000005800c029810 */ /* 0x000fe20007f1e0ff */
[----:B------:R-:W-:Y:S01]  /*4ff0*/  VOTEU.ALL UP0, P1 ;  /* 0x0000000000ff7886 */ /* 0x000fe20000800000 */
[----:B------:R-:W-:Y:S01]  /*5000*/  UMOV UR6, 0x0 ;  /* 0x0000000000067882 */ /* 0x000fe20000000000 */
[----:B------:R-:W-:Y:S01]  /*5010*/  UMOV UR7, 0x10000000 ;  /* 0x1000000000077882 */ /* 0x000fe20000000000 */
[----:B------:R-:W-:Y:S01]  /*5020*/  @!P1 R2UR UR5, R2 ;  /* 0x00000000020592ca */ /* 0x000fe200000e0000 */
[----:B------:R-:W-:Y:S01]  /*5030*/  @!P1 IMAD.X R0, RZ, RZ, R13, P0 ;  /* 0x000000ffff009224 */ /* 0x000fe200000e060d */
[----:B------:R-:W-:Y:S02]  /*5040*/  @!UP0 UIADD3 UR26, UPT, UPT, UR34, 0x40, URZ ;  /* 0x00000040221a8890 */ /* 0x000fe4000fffe0ff */
[----:B------:R-:W-:Y:S02]  /*5050*/  @!UP0 UIADD3 UR24, UPT, UPT, UR21, 0x2200, URZ ;  /* 0x0000220015188890 */ /* 0x000fe4000fffe0ff */
[----:B------:R-:W-:Y:S01]  /*5060*/  @!P1 R2UR UR4, R0 ;  /* 0x00000000000492ca */ /* 0x000fe200000e0000 */
[----:B------:R-:W-:Y:S01]  /*5070*/  VOTEU.ALL UP0, P1 ;  /* 0x0000000000ff7886 */ /* 0x000fe20000800000 */
[----:B------:R-:W-:Y:S01]  /*5080*/  UMOV UR27, UR35 ;  /* 0x00000023001b7c82 */ /* 0x000fe20008000000 */
[----:B------:R-:W-:Y:S01]  /*5090*/  UMOV UR28, UR36 ;  /* 0x00000024001c7c82 */ /* 0x000fe20008000000 */
[----:B------:R-:W-:Y:S03]  /*50a0*/  @!P1 IMAD.MOV.U32 R0, RZ, RZ, 0x2000 ;  /* 0x00002000ff009424 */ /* 0x000fe600078e00ff */
[----:B------:R-:W-:Y:S06]  /*50b0*/  IMAD.U32 R6, RZ, RZ, UR5 ;  /* 0x00000005ff067e24 */ /* 0x000fec000f8e00ff */
[----:B------:R-:W-:Y:S01]  /*50c0*/  IMAD.U32 R7, RZ, RZ, UR4 ;  /* 0x00000004ff077e24 */ /* 0x000fe2000f8e00ff */
[----:B------:R-:W-:Y:S04]  /*50d0*/  @!P1 R2UR UR4, R6 ;  /* 0x00000000060492ca */ /* 0x000fe800000e0000 */
[----:B------:R-:W-:Y:S11]  /*50e0*/  @!P1 R2UR UR5, R7 ;  /* 0x00000000070592ca */ /* 0x000ff600000e0000 */
[----:B------:R-:W-:Y:S02]  /*50f0*/  @!UPT UIADD3 URZ, UPT, UPT, URZ, URZ, URZ ;  /* 0x000000fffffff290 */ /* 0x000fe4000fffe0ff */
[----:B------:R3:W-:Y:S01]  /*5100*/  @!UP0 UTMALDG.3D [UR24], [UR4], desc[UR6] ;  /* 0x00000618040085b4 */ /* 0x0007e20008011000 */
[----:B------:R4:W-:Y:S01]  /*5110*/  @!P1 SYNCS.ARRIVE.TRANS64.RED.A0TR RZ, [UR21+0x58], R0 ;  /* 0x00005800ffff99a7 */ /* 0x0009e20008300415 */
[----:B---3--:R-:W-:Y:S09]  /*5120*/  UPRMT UR4, UR45, 0x654, UR25 ;  /* 0x000006542d047896 */ /* 0x008ff20008000019 */
[----:B------:R-:W-:Y:S01]  /*5130*/  SYNCS.ARRIVE.TRANS64.RED.A1T0 RZ, [UR4], RZ ;  /* 0x000000ffffff79a7 */ /* 0x000fe20008100404 */
[----:B------:R-:W3:Y:S02]  /*5140*/  SYNCS.PHASECHK.TRANS64.TRYWAIT P0, [UR21+0x80], R4 ;  /* 0x00008004ff0075a7 */ /* 0x000ee40008001115 */
[----:B---34-:R-:W-:Y:S05]  /*5150*/  @!P0 BRA `(.L_x_93) ;  /* 0x00000074008c8947 */ /* 0x018fea0003800000 */
.L_x_180:
[----:B------:R-:W-:Y:S01]  /*5160*/  @!P1 IADD3 R2, P0, PT, R12, 0x580, RZ ;  /* 0x000005800c029810 */ /* 0x000fe20007f1e0ff */
[----:B------:R-:W-:Y:S01]  /*5170*/  VOTEU.ALL UP0, P1 ;  /* 0x0000000000ff7886 */ /* 0x000fe20000800000 */
[----:B------:R-:W-:Y:S01]  /*5180*/  UMOV UR6, 0x0 ;  /* 0x0000000000067882 */ /* 0x000fe20000000000 */
[----:B------:R-:W-:Y:S01]  /*5190*/  UMOV UR7, 0x10000000 ;  /* 0x1000000000077882 */ /* 0x000fe20000000000 */
[----:B------:R-:W-:Y:S01]  /*51a0*/  @!P1 R2UR UR5, R2 ;  /* 0x00000000020592ca */ /* 0x000fe200000e0000 */
[----:B------:R-:W-:Y:S01]  /*51b0*/  @!P1 IMAD.X R0, RZ, RZ, R13, P0 ;  /* 0x000000ffff009224 */ /* 0x000fe200000e060d */
[----:B------:R-:W-:Y:S01]  /*51c0*/  @!UP0 UIADD3 UR18, UPT, UPT, UR34, 0x80, URZ ;  /* 0x0000008022128890 */ /* 0x000fe2000fffe0ff */
[----:B------:R-:W-:Y:S01]  /*51d0*/  VIADD R10, R10, 0x1 ;  /* 0x000000010a0a7836 */ /* 0x000fe20000000000 */
        /* <DEDUP_REMOVED lines=17> */
.L_x_182:
[----:B------:R-:W-:Y:S01]  /*52f0*/  @!P1 IADD3 R2, P0, PT, R12, 0x580, RZ ;  /* 0x000005800c029810 */ /* 0x000fe20007f1e0ff */
[----:B------:R-:W-:Y:S01]  /*5300*/  VOTEU.ALL UP0, P1 ;  /* 0x0000000000ff7886 */ /* 0x000fe20000800000 */
[----:B------:R-:W-:Y:S01]  /*5310*/  UMOV UR6, 0x0 ;  /* 0x0000000000067882 */ /* 0x000fe20000000000 */
[----:B------:R-:W-:Y:S01]  /*5320*/  UMOV UR7, 0x10000000 ;  /* 0x1000000000077882 */ /* 0x000fe20000000000 */
[----:B------:R-:W-:Y:S01]  /*5330*/  @!P1 R2UR UR5, R2 ;  /* 0x00000000020592ca */ /* 0x000fe200000e0000 */
[----:B------:R-:W-:Y:S01]  /*5340*/  @!P1 IMAD.X R0, RZ, RZ, R13, P0 ;  /* 0x000000ffff009224 */ /* 0x000fe200000e060d */
[----:B------:R-:W-:Y:S01]  /*5350*/  @!UP0 UIADD3 UR10, UPT, UPT, UR34, 0xc0, URZ ;  /* 0x000000c0220a8890 */ /* 0x000fe2000fffe0ff */
[----:B------:R-:W-:Y:S01]  /*5360*/  R2UR UR18, R160 ;  /* 0x00000000a01272ca */ /* 0x000fe200000e0000 */
[----:B------:R-:W-:Y:S01]  /*5370*/  @!UP0 UIADD3 UR8, UPT, UPT, UR21, 0x6200, URZ ;  /* 0x0000620015088890 */ /* 0x000fe2000fffe0ff */
[----:B------:R-:W-:Y:S01]  /*5380*/  R2UR UR16, R161 ;  /* 0x00000000a11072ca */ /* 0x000fe200000e0000 */
[----:B------:R-:W-:Y:S01]  /*5390*/  @!UP0 UIADD3 UR9, UPT, UPT, UR21, 0x68, URZ ;  /* 0x0000006815098890 */ /* 0x000fe2000fffe0ff */
[----:B------:R-:W-:Y:S01]  /*53a0*/  @!P1 R2UR UR4, R0 ;  /* 0x00000000000492ca */ /* 0x000fe200000e0000 */
[----:B------:R-:W-:Y:S01]  /*53b0*/  VOTEU.ALL UP0, P1 ;  /* 0x0000000000ff7886 */ /* 0x000fe20000800000 */
[----:B------:R-:W-:Y:S01]  /*53c0*/  UMOV UR11, UR35 ;  /* 0x00000023000b7c82 */ /* 0x000fe20008000000 */
[----:B------:R-:W-:Y:S01]  /*53d0*/  UMOV UR12, UR36 ;  /* 0x00000024000c7c82 */ /* 0x000fe20008000000 */
[C---:B------:R-:W-:Y:S01]  /*53e0*/  ISETP.NE.AND P0, PT, R10.reuse, 0x2, PT ;  /* 0x000000020a00780c */ /* 0x040fe20003f05270 */
[----:B------:R-:W-:Y:S01]  /*53f0*/  UMOV UR36, UR29 ;  /* 0x0000001d00247c82 */ /* 0x000fe20008000000 */
[----:B--2---:R-:W-:Y:S01]  /*5400*/  IMAD.U32 R4, RZ, RZ, UR5 ;  /* 0x00000005ff047e24 */ /* 0x004fe2000f8e00ff */
[----:B------:R-:W-:Y:S01]  /*5410*/  LOP3.LUT R11, R11, 0x1, RZ, 0x3c, !PT ;  /* 0x000000010b0b7812 */ /* 0x000fe200078e3cff */
[----:B------:R-:W-:Y:S01]  /*5420*/  UPLOP3.LUT UP4, UPT, UPT, UPT, UPT, 0x80, 0x8 ;  /* 0x000000000008789c */ /* 0x000fe20003f8f070 */
[----:B------:R-:W-:Y:S01]  /*5430*/  SEL R0, RZ, 0x1, P0 ;  /* 0x00000001ff007807 */ /* 0x000fe20000000000 */
[----:B------:R-:W-:Y:S01]  /*5440*/  UIADD3 UR30, UPT, UPT, UR13, UR18, URZ ;  /* 0x000000120d1e7290 */ /* 0x000fe2000fffe0ff */
[----:B------:R-:W-:Y:S01]  /*5450*/  SEL R10, R10, RZ, P0 ;  /* 0x000000ff0a0a7207 */ /* 0x000fe20000000000 */
[----:B------:R-:W-:Y:S01]  /*5460*/  UIADD3 UR31, UPT, UPT, UR14, UR16, URZ ;  /* 0x000000100e1f7290 */ /* 0x000fe2000fffe0ff */
[----:B------:R-:W-:Y:S01]  /*5470*/  IMAD.U32 R5, RZ, RZ, UR4 ;  /* 0x00000004ff057e24 */ /* 0x000fe2000f8e00ff */
[----:B------:R-:W-:Y:S02]  /*5480*/  @!P1 R2UR UR4, R4 ;  /* 0x00000000040492ca */ /* 0x000fe400000e0000 */
[----:B------:R-:W-:Y:S02]  /*5490*/  LOP3.LUT R9, R9, R0, RZ, 0x3c, !PT ;  /* 0x0000000009097212 */ /* 0x000fe400078e3cff */
[----:B------:R-:W-:Y:S11]  /*54a0*/  @!P1 R2UR UR5, R5 ;  /* 0x00000000050592ca */ /* 0x000ff600000e0000 */
[----:B------:R-:W-:Y:S02]  /*54b0*/  @!UPT UIADD3 URZ, UPT, UPT, URZ, URZ, URZ ;  /* 0x000000fffffff290 */ /* 0x000fe4000fffe0ff */
[----:B------:R2:W-:Y:S01]  /*54c0*/  @!UP0 UTMALDG.3D [UR8], [UR4], desc[UR6] ;  /* 0x00000608040085b4 */ /* 0x0005e20008011000 */
[----:B------:R2:W-:Y:S01]  /*54d0*/  @!P1 SYNCS.ARRIVE.TRANS64.RED.A0TR RZ, [UR21+0x68], R3 ;  /* 0x00006803ffff99a7 */ /* 0x0005e20008300415 */
[----:B------:R-:W-:Y:S01]  /*54e0*/  SYNCS.ARRIVE.TRANS64.RED.A1T0 RZ, [UR41], RZ ;  /* 0x000000ffffff79a7 */ /* 0x000fe20008100429 */
[----:B------:R-:W-:Y:S05]  /*54f0*/  BRA.U UP2, `(.L_x_95) ;  /* 0xfffffff1024c7547 */ /* 0x000fea000b83ffff */
[----:B--2---:R-:W-:-:S04]  /*5500*/  SHF.L.U32 R3, R11, 0x1f, RZ ;  /* 0x0000001f0b037819 */ /* 0x004fc800000006ff */
[----:B------:R-:W2:Y:S02]  /*5510*/  SYNCS.PHASECHK.TRANS64.TRYWAIT P0, [UR21+0x70], R3 ;  /* 0x00007003ff0075a7 */ /* 0x000ea40008001115 */
[----:B--2---:R-:W-:Y:S05]  /*5520*/  @!P0 BRA `(.L_x_96) ;  /* 0x0000007000c88947 */ /* 0x004fea0003800000 */
.L_x_184:
[----:B------:R-:W3:Y:S02]  /*5530*/  SYNCS.PHASECHK.TRANS64.TRYWAIT P0, [UR21+0x78], R3 ;  /* 0x00007803ff0075a7 */ /* 0x000ee40008001115 */
[----:B---3--:R-:W-:Y:S05]  /*5540*/  @!P0 BRA `(.L_x_97) ;  /* 0x0000007000d88947 */ /* 0x008fea0003800000 */
.L_x_186:
[----:B------:R-:W3:Y:S02]  /*5550*/  SYNCS.PHASECHK.TRANS64.TRYWAIT P0, [UR21+0x80], R3 ;  /* 0x00008003ff0075a7 */ /* 0x000ee40008001115 */
[----:B---3--:R-:W-:Y:S05]  /*5560*/  @!P0 BRA `(.L_x_98) ;  /* 0x0000007000e88947 */ /* 0x008fea0003800000 */
.L_x_188:
[----:B--2---:R-:W-:-:S07]  /*5570*/  MOV R0, UR21 ;  /* 0x0000001500007c02 */ /* 0x004fce0008000f00 */
.L_x_99:
[----:B--2---:R-:W-:-:S04]  /*5580*/  SHF.L.U32 R3, R11, 0x1f, RZ ;  /* 0x0000001f0b037819 */ /* 0x004fc800000006ff */
[----:B------:R2:W3:Y:S03]  /*5590*/  SYNCS.PHASECHK.TRANS64.TRYWAIT P0, [R0+URZ+0x88], R3 ;  /* 0x00008803000075a7 */ /* 0x0004e600080011ff */
[----:B---3--:R-:W-:Y:S05]  /*55a0*/  @!P0 NANOSLEEP.SYNCS 0x989680 ;  /* 0x009896800000895d */ /* 0x008fea0003900000 */
[----:B------:R-:W3:Y:S02]  /*55b0*/  @!P0 SYNCS.PHASECHK.TRANS64 P0, [R0+URZ+0x88], R3 ;  /* 0x00008803000085a7 */ /* 0x000ee400080010ff */
[----:B-1-3--:R-:W-:Y:S05]  /*55c0*/  @P0 EXIT ;  /* 0x000000000000094d */ /* 0x00afea0003800000 */
[----:B------:R-:W-:Y:S05]  /*55d0*/  BRA `(.L_x_99) ;  /* 0xfffffffc00e87947 */ /* 0x000fea000383ffff */
.L_x_84:
[----:B------:R-:W-:-:S06]  /*55e0*/  UISETP.GE.AND UP0, UPT, UR18, 0x4, UPT ;  /* 0x000000041200788c */ /* 0x000fcc000bf06270 */
[----:B------:R-:W-:-:S13]  /*55f0*/  PLOP3.LUT P0, PT, PT, PT, UP0, 0x80, 0x8 ;  /* 0x000000000008781c */ /* 0x000fda0003f0f008 */
[----:B-1----:R-:W-:Y:S05]  /*5600*/  @!P0 EXIT ;  /* 0x000000000000894d */ /* 0x002fea0003800000 */
[----:B------:R-:W-:Y:S01]  /*5610*/  BAR.SYNC.DEFER_BLOCKING 0x6, 0xa0 ;  /* 0x0182800000007b1d */ /* 0x000fe20000010000 */
[C---:B------:R-:W-:Y:S01]  /*5620*/  IMAD.SHL.U32 R4, R172.reuse, 0x40, RZ ;  /* 0x00000040ac047824 */ /* 0x040fe200078e00ff */
[C---:B------:R-:W-:Y:S01]  /*5630*/  LOP3.LUT R176, R172.reuse, 0x60, RZ, 0xc0, !PT ;  /* 0x00000060acb07812 */ /* 0x040fe200078ec0ff */
[C---:B------:R-:W-:Y:S01]  /*5640*/  IMAD.SHL.U32 R137, R172.reuse, 0x8, RZ ;  /* 0x00000008ac897824 */ /* 0x040fe200078e00ff */
[C---:B------:R-:W-:Y:S01]  /*5650*/  LOP3.LUT R174, R172.reuse, 0x2, RZ, 0xc0, !PT ;  /* 0x00000002acae7812 */ /* 0x040fe200078ec0ff */
[----:B------:R-:W-:Y:S01]  /*5660*/  IMAD.U32 R69, R172, 0x10000, RZ ;  /* 0x00010000ac457824 */ /* 0x000fe200078e00ff */
[----:B------:R-:W-:Y:S02]  /*5670*/  UMOV UR44, 0x400 ;  /* 0x00000400002c7882 */ /* 0x000fe40000000000 */
[----:B------:R-:W1:Y:S01]  /*5680*/  LDC.64 R156, c[0x0][0x8b0] ;  /* 0x00022c00ff9c7b82 */ /* 0x000e620000000a00 */
[----:B------:R-:W-:Y:S01]  /*5690*/  ULEA UR44, UR45, UR44, 0x18 ;  /* 0x0000002c2d2c7291 */ /* 0x000fe2000f8ec0ff */
[----:B------:R-:W-:Y:S01]  /*56a0*/  LOP3.LUT R6, R4, 0x180, RZ, 0xc0, !PT ;  /* 0x0000018004067812 */ /* 0x000fe200078ec0ff */
[----:B------:R-:W-:Y:S01]  /*56b0*/  HFMA2 R164, -RZ, RZ, 0, 0 ;  /* 0x00000000ffa47431 */ /* 0x000fe200000001ff */
[----:B------:R-:W-:Y:S01]  /*56c0*/  LOP3.LUT R172, R172, 0x4, RZ, 0xc0, !PT ;  /* 0x00000004acac7812 */ /* 0x000fe200078ec0ff */
[----:B------:R-:W-:Y:S01]  /*56d0*/  UIADD3 UR4, UPT, UPT, UR44, 0x8200, URZ ;  /* 0x000082002c047890 */ /* 0x000fe2000fffe0ff */
[----:B------:R-:W-:Y:S01]  /*56e0*/  LOP3.LUT R137, R6, 0x30, R137, 0xf8, !PT ;  /* 0x0000003006897812 */ /* 0x000fe200078ef889 */
[----:B------:R-:W-:Y:S01]  /*56f0*/  UIADD3 UR5, UPT, UPT, UR44, 0x200, URZ ;  /* 0x000002002c057890 */ /* 0x000fe2000fffe0ff */
[----:B------:R-:W2:Y:S01]  /*5700*/  LDC.64 R138, c[0x0][0x8a8] ;  /* 0x00022a00ff8a7b82 */ /* 0x000ea20000000a00 */
[----:B------:R-:W-:Y:S01]  /*5710*/  LOP3.LUT R69, R69, 0x600000, RZ, 0xc0, !PT ;  /* 0x0060000045457812 */ /* 0x000fe200078ec0ff */
[----:B------:R-:W-:Y:S01]  /*5720*/  IMAD.MOV.U32 R68, RZ, RZ, RZ ;  /* 0x000000ffff447224 */ /* 0x000fe200078e00ff */
[----:B------:R-:W-:Y:S01]  /*5730*/  LOP3.LUT R137, R137, 0x1e40, R4, 0xf8, !PT ;  /* 0x00001e4089897812 */ /* 0x000fe200078ef804 */
[----:B------:R-:W-:Y:S01]  /*5740*/  IMAD.MOV.U32 R170, RZ, RZ, RZ ;  /* 0x000000ffffaa7224 */ /* 0x000fe200078e00ff */
[----:B------:R-:W-:Y:S01]  /*5750*/  CS2R R168, SRZ ;  /* 0x0000000000a87805 */ /* 0x000fe2000001ff00 */
[----:B------:R-:W-:Y:S01]  /*5760*/  IMAD.MOV.U32 R167, RZ, RZ, RZ ;  /* 0x000000ffffa77224 */ /* 0x000fe200078e00ff */
[----:B------:R-:W-:Y:S01]  /*5770*/  IADD3 R171, PT, PT, -R172, 0x2, RZ ;  /* 0x00000002acab7810 */ /* 0x000fe20007ffe1ff */
[----:B------:R-:W-:Y:S01]  /*5780*/  VIADD R173, R137, UR44 ;  /* 0x0000002c89ad7c36 */ /* 0x000fe20008000000 */
[----:B------:R-:W3:Y:S01]  /*5790*/  LDS R0, [UR44+0x130] ;  /* 0x0001302cff007984 */ /* 0x000ee20008000800 */
[----:B------:R-:W-:Y:S01]  /*57a0*/  IADD3 R166, PT, PT, -R174, RZ, RZ ;  /* 0x000000ffaea67210 */ /* 0x000fe20007ffe1ff */
[----:B------:R-:W-:Y:S01]  /*57b0*/  IMAD.U32 R177, RZ, RZ, UR5 ;  /* 0x00000005ffb17e24 */ /* 0x000fe2000f8e00ff */
[----:B------:R-:W-:Y:S01]  /*57c0*/  MOV R175, UR4 ;  /* 0x0000000400af7c02 */ /* 0x000fe20008000f00 */
[----:B------:R-:W-:Y:S01]  /*57d0*/  IMAD.MOV R165, RZ, RZ, -R172 ;  /* 0x000000ffffa57224 */ /* 0x000fe200078e0aac */
[----:B------:R-:W4:Y:S01]  /*57e0*/  LDCU UR58, c[0x0][0x370] ;  /* 0x00006e00ff3a77ac */ /* 0x000f220008000800 */
[----:B------:R-:W-:Y:S01]  /*57f0*/  VIADD R173, R173, 0x200 ;  /* 0x00000200adad7836 */ /* 0x000fe20000000000 */
[----:B------:R-:W1:Y:S01]  /*5800*/  LDCU.64 UR62, c[0x0][0x348] ;  /* 0x00006900ff3e77ac */ /* 0x000e620008000a00 */
[----:B------:R-:W1:Y:S01]  /*5810*/  LDCU UR43, c[0x0][0xb0c] ;  /* 0x00016180ff2b77ac */ /* 0x000e620008000800 */
[----:B------:R-:W1:Y:S01]  /*5820*/  LDCU UR39, c[0x0][0xb30] ;  /* 0x00016600ff2777ac */ /* 0x000e620008000800 */
[----:B------:R-:W1:Y:S01]  /*5830*/  LDCU.64 UR56, c[0x0][0x888] ;  /* 0x00011100ff3877ac */ /* 0x000e620008000a00 */
[----:B------:R-:W1:Y:S01]  /*5840*/  LDCU.64 UR40, c[0x0][0xb28] ;  /* 0x00016500ff2877ac */ /* 0x000e620008000a00 */
[----:B------:R-:W1:Y:S01]  /*5850*/  LDCU.64 UR60, c[0x0][0x890] ;  /* 0x00011200ff3c77ac */ /* 0x000e620008000a00 */
[----:B------:R-:W1:Y:S01]  /*5860*/  LDCU.128 UR52, c[0x0][0xb10] ;  /* 0x00016200ff3477ac */ /* 0x000e620008000c00 */
[----:B------:R-:W1:Y:S02]  /*5870*/  LDCU UR47, c[0x0][0x374] ;  /* 0x00006e80ff2f77ac */ /* 0x000e640008000800 */
[----:B-1234-:R-:W-:-:S07]  /*5880*/  IADD3 R69, PT, PT, R0, R69, RZ ;  /* 0x0000004500457210 */ /* 0x01efce0007ffe0ff */
.L_x_144:
[C---:B------:R-:W-:Y:S02]  /*5890*/  LEA R3, R164.reuse, UR44, 0x3 ;  /* 0x0000002ca4037c11 */ /* 0x040fe4000f8e18ff */
[----:B------:R-:W-:Y:S02]  /*58a0*/  SHF.L.U32 R0, R169, 0x1f, RZ ;  /* 0x0000001fa9007819 */ /* 0x000fe400000006ff */
[----:B------:R-:W-:Y:S02]  /*58b0*/  LEA R5, R164, UR44, 0x4 ;  /* 0x0000002ca4057c11 */ /* 0x000fe4000f8e20ff */
[----:B-1----:R-:W1:Y:S02]  /*58c0*/  SYNCS.PHASECHK.TRANS64.TRYWAIT P0, [R3+URZ+0xa0], R0 ;  /* 0x0000a000030075a7 */ /* 0x002e6400080011ff */
[----:B-1----:R-:W-:Y:S05]  /*58d0*/  @!P0 BRA `(.L_x_100) ;  /* 0x0000007000248947 */ /* 0x002fea0003800000 */
.L_x_189:
        /* <DEDUP_REMOVED lines=11> */
[----:B------:R-:W-:Y:S01]  /*5990*/  PLOP3.LUT P0, PT, PT, PT, UP1, 0x80, 0x8 ;  /* 0x000000000008781c */ /* 0x000fe20003f0f018 */
[----:B------:R-:W-:Y:S11]  /*59a0*/  UP2UR UR46, UPR, URZ, 0x2 ;  /* 0x00000002ff2e7883 */ /* 0x000ff60008000000 */
[----:B------:R-:W-:Y:S01]  /*59b0*/  @!UPT UIADD3 URZ, UPT, UPT, URZ, URZ, URZ ;  /* 0x000000fffffff290 */ /* 0x000fe2000fffe0ff */
[----:B-1----:R-:W-:Y:S02]  /*59c0*/  @P0 SHF.R.U32.HI R0, RZ, 0x10, R5 ;  /* 0x00000010ff000819 */ /* 0x002fe40000011605 */
        /* <DEDUP_REMOVED lines=12> */
[----:B------:R-:W2:Y:S01]  /*5a90*/  LDCU UR12, c[0x0][0xb20] ;  /* 0x00016400ff0c77ac */ /* 0x000ea20008000800 */
[----:B------:R-:W-:Y:S02]  /*5aa0*/  UIMAD.WIDE.U32 UR4, UR47, UR55, URZ ;  /* 0x000000372f0472a5 */ /* 0x000fe4000f8e00ff */
[----:B------:R-:W-:Y:S02]  /*5ab0*/  UIMAD.WIDE.U32 UR6, UR58, UR52, URZ ;  /* 0x000000343a0672a5 */ /* 0x000fe4000f8e00ff */
[----:B------:R-:W-:Y:S02]  /*5ac0*/  UISETP.NE.AND UP0, UPT, UR54, 0x1, UPT ;  /* 0x000000013600788c */ /* 0x000fe4000bf05270 */
[----:B------:R-:W-:Y:S02]  /*5ad0*/  UIMAD.WIDE.U32 UR8, UR37, UR55, URZ ;  /* 0x00000037250872a5 */ /* 0x000fe4000f8e00ff */
[----:B------:R-:W-:Y:S02]  /*5ae0*/  UIMAD.WIDE.U32 UR10, UR38, UR52, URZ ;  /* 0x00000034260a72a5 */ /* 0x000fe4000f8e00ff */
[----:B------:R-:W-:Y:S02]  /*5af0*/  UISETP.NE.AND UP1, UPT, UR43, 0x1, UPT ;  /* 0x000000012b00788c */ /* 0x000fe4000bf25270 */
[----:B------:R-:W-:Y:S01]  /*5b00*/  UISETP.NE.AND UP2, UPT, UR42, 0x1, UPT ;  /* 0x000000012a00788c */ /* 0x000fe2000bf45270 */
[----:B------:R-:W-:Y:S02]  /*5b10*/  UMOV UR4, UR5 ;  /* 0x0000000500047c82 */ /* 0x000fe40008000000 */
[----:B--2---:R-:W-:Y:S03]  /*5b20*/  USHF.R.U32.HI UR5, URZ, UR12, UR4 ;  /* 0x0000000cff057299 */ /* 0x004fe60008011604 */
[----:B------:R-:W-:Y:S02]  /*5b30*/  UMOV UR4, UR7 ;  /* 0x0000000700047c82 */ /* 0x000fe40008000000 */
[----:B------:R-:W-:Y:S02]  /*5b40*/  USHF.R.U32.HI UR7, URZ, UR53, UR4 ;  /* 0x00000035ff077299 */ /* 0x000fe40008011604 */
[----:B------:R-:W-:Y:S02]  /*5b50*/  USEL UR4, UR47, UR5, !UP0 ;  /* 0x000000052f047287 */ /* 0x000fe4000c000000 */
[----:B------:R-:W-:Y:S01]  /*5b60*/  USEL UR7, UR58, UR7, !UP1 ;  /* 0x000000073a077287 */ /* 0x000fe2000c800000 */
[----:B------:R-:W-:Y:S01]  /*5b70*/  UMOV UR5, UR9 ;  /* 0x0000000900057c82 */ /* 0x000fe20008000000 */
[----:B------:R-:W-:Y:S02]  /*5b80*/  UIMAD.WIDE.U32 UR8, UR4, UR40, URZ ;  /* 0x00000028040872a5 */ /* 0x000fe4000f8e00ff */
[----:B------:R-:W-:Y:S03]  /*5b90*/  USHF.R.U32.HI UR6, URZ, UR12, UR5 ;  /* 0x0000000cff067299 */ /* 0x000fe60008011605 */
[----:B------:R-:W-:Y:S01]  /*5ba0*/  UMOV UR5, UR11 ;  /* 0x0000000b00057c82 */ /* 0x000fe20008000000 */
[----:B------:R-:W-:Y:S02]  /*5bb0*/  UIMAD.WIDE.U32 UR10, UR7, UR40, URZ ;  /* 0x00000028070a72a5 */ /* 0x000fe4000f8e00ff */
[----:B------:R-:W-:Y:S02]  /*5bc0*/  USHF.R.U32.HI UR12, URZ, UR53, UR5 ;  /* 0x00000035ff0c7299 */ /* 0x000fe40008011605 */
[----:B------:R-:W-:Y:S01]  /*5bd0*/  USEL UR6, UR37, UR6, !UP0 ;  /* 0x0000000625067287 */ /* 0x000fe2000c000000 */
[----:B------:R-:W-:Y:S02]  /*5be0*/  UMOV UR5, UR9 ;  /* 0x0000000900057c82 */ /* 0x000fe40008000000 */
[----:B------:R-:W-:Y:S01]  /*5bf0*/  UMOV UR10, UR11 ;  /* 0x0000000b000a7c82 */ /* 0x000fe20008000000 */
[----:B------:R-:W-:Y:S02]  /*5c00*/  @UP2 USHF.R.U32.HI UR4, URZ, UR41, UR5 ;  /* 0x00000029ff042299 */ /* 0x000fe40008011605 */
[----:B------:R-:W-:Y:S02]  /*5c10*/  @UP2 USHF.R.U32.HI UR7, URZ, UR41, UR10 ;  /* 0x00000029ff072299 */ /* 0x000fe4000801160a */
[----:B------:R-:W-:Y:S02]  /*5c20*/  UIMAD UR4, UR42, UR4, URZ ;  /* 0x000000042a0472a4 */ /* 0x000fe4000f8e02ff */
[----:B------:R-:W-:Y:S02]  /*5c30*/  UIMAD.WIDE.U32 UR10, UR6, UR40, URZ ;  /* 0x00000028060a72a5 */ /* 0x000fe4000f8e00ff */
[----:B------:R-:W-:Y:S02]  /*5c40*/  USEL UR5, UR38, UR12, !UP1 ;  /* 0x0000000c26057287 */ /* 0x000fe4000c800000 */
[----:B------:R-:W-:Y:S02]  /*5c50*/  UIMAD UR8, UR42, UR7, URZ ;  /* 0x000000072a0872a4 */ /* 0x000fe4000f8e02ff */
[----:B------:R-:W-:Y:S03]  /*5c60*/  UISETP.GE.AND UP0, UPT, UR6, UR4, UPT ;  /* 0x000000040600728c */ /* 0x000fe6000bf06270 */
[----:B------:R-:W-:Y:S01]  /*5c70*/  UMOV UR4, UR11 ;  /* 0x0000000b00047c82 */ /* 0x000fe20008000000 */
[----:B------:R-:W-:Y:S02]  /*5c80*/  UISETP.GE.OR UP0, UPT, UR5, UR8, UP0 ;  /* 0x000000080500728c */ /* 0x000fe40008706670 */
[----:B------:R-:W-:Y:S02]  /*5c90*/  USHF.R.U32.HI UR4, URZ, UR41, UR4 ;  /* 0x00000029ff047299 */ /* 0x000fe40008011604 */
[----:B------:R-:W-:Y:S02]  /*5ca0*/  UIMAD.WIDE.U32 UR8, UR5, UR40, URZ ;  /* 0x00000028050872a5 */ /* 0x000fe4000f8e00ff */
[----:B------:R-:W-:Y:S02]  /*5cb0*/  USEL UR11, UR6, UR4, !UP2 ;  /* 0x00000004060b7287 */ /* 0x000fe4000d000000 */
[----:B------:R-:W-:Y:S02]  /*5cc0*/  UIADD3 UR8, UPT, UPT, -UR5, URZ, URZ ;  /* 0x000000ff05087290 */ /* 0x000fe4000fffe1ff */
[----:B------:R-:W-:Y:S01]  /*5cd0*/  UIADD3 UR10, UPT, UPT, -UR11, URZ, URZ ;  /* 0x000000ff0b0a7290 */ /* 0x000fe2000fffe1ff */
[----:B------:R-:W-:Y:S01]  /*5ce0*/  @!UP0 UMOV UR4, UR9 ;  /* 0x0000000900048c82 */ /* 0x000fe20008000000 */
[----:B------:R-:W-:Y:S02]  /*5cf0*/  UIADD3 UR9, UPT, UPT, -UR6, URZ, URZ ;  /* 0x000000ff06097290 */ /* 0x000fe4000fffe1ff */
[----:B------:R-:W-:Y:S02]  /*5d00*/  @!UP0 USHF.R.U32.HI UR4, URZ, UR41, UR4 ;  /* 0x00000029ff048299 */ /* 0x000fe40008011604 */
[----:B------:R-:W-:Y:S02]  /*5d10*/  UIMAD UR10, UR42, UR10, UR6 ;  /* 0x0000000a2a0a72a4 */ /* 0x000fe4000f8e0206 */
[----:B------:R-:W-:Y:S04]  /*5d20*/  @!UP0 USEL UR4, UR5, UR4, !UP2 ;  /* 0x0000000405048287 */ /* 0x000fe8000d000000 */
[----:B------:R-:W-:Y:S02]  /*5d30*/  @!UP0 UIMAD UR10, UR7, UR10, UR4 ;  /* 0x0000000a070a82a4 */ /* 0x000fe4000f8e0204 */
[----:B------:R-:W-:Y:S02]  /*5d40*/  @!UP0 UIADD3 UR11, UPT, UPT, UR11, -UR4, URZ ;  /* 0x800000040b0b8290 */ /* 0x000fe4000fffe0ff */
[----:B------:R-:W-:Y:S02]  /*5d50*/  UIMAD UR7, UR43, UR8, UR38 ;  /* 0x000000082b0772a4 */ /* 0x000fe4000f8e0226 */
[----:B------:R-:W-:Y:S02]  /*5d60*/  @!UP0 UIMAD UR6, UR11, UR42, UR5 ;  /* 0x0000002a0b0682a4 */ /* 0x000fe4000f8e0205 */
[----:B------:R-:W-:Y:S01]  /*5d70*/  UIMAD UR4, UR54, UR9, UR37 ;  /* 0x00000009360472a4 */ /* 0x000fe2000f8e0225 */
[----:B------:R-:W-:Y:S02]  /*5d80*/  @!UP0 UMOV UR5, UR10 ;  /* 0x0000000a00058c82 */ /* 0x000fe40008000000 */
[----:B------:R-:W-:Y:S02]  /*5d90*/  UIMAD UR38, UR5, UR43, UR7 ;  /* 0x0000002b052672a4 */ /* 0x000fe4000f8e0207 */
[----:B------:R-:W-:Y:S11]  /*5da0*/  UIMAD UR37, UR6, UR54, UR4 ;  /* 0x00000036062572a4 */ /* 0x000ff6000f8e0204 */
[----:B------:R-:W-:Y:S01]  /*5db0*/  @!UPT UIADD3 URZ, UPT, UPT, URZ, URZ, URZ ;  /* 0x000000fffffff290 */ /* 0x000fe2000fffe0ff */
.L_x_101:
[----:B------:R-:W-:Y:S01]  /*5dc0*/  UISETP.NE.AND UP0, UPT, UR39, 0x1, UPT ;  /* 0x000000012700788c */ /* 0x000fe2000bf05270 */
[----:B------:R-:W-:Y:S01]  /*5dd0*/  R2UR UR11, R177 ;  /* 0x00000000b10b72ca */ /* 0x000fe200000e0000 */
[----:B------:R-:W-:Y:S01]  /*5de0*/  USHF.L.U32 UR50, UR31, 0x7, URZ ;  /* 0x000000071f327899 */ /* 0x000fe200080006ff */
[----:B------:R-:W-:Y:S01]  /*5df0*/  IADD3 R164, PT, PT, R164, 0x1, RZ ;  /* 0x00000001a4a47810 */ /* 0x000fe20007ffe0ff */
[----:B------:R-:W-:Y:S07]  /*5e00*/  USHF.L.U32 UR49, UR30, 0x8, URZ ;  /* 0x000000081e317899 */ /* 0x000fee00080006ff */
[----:B------:R-:W2:Y:S01]  /*5e10*/  @!UP0 LDCU.128 UR12, c[0x0][0xb10] ;  /* 0x00016200ff0c87ac */ /* 0x000ea20008000c00 */
[----:B------:R-:W3:Y:S01]  /*5e20*/  @!UP0 LDCU UR5, c[0x0][0xb0c] ;  /* 0x00016180ff0587ac */ /* 0x000ee20008000800 */
[----:B------:R-:W4:Y:S01]  /*5e30*/  @!UP0 LDCU UR10, c[0x0][0xb20] ;  /* 0x00016400ff0a87ac */ /* 0x000f220008000800 */
[----:B--2---:R-:W-:Y:S02]  /*5e40*/  UIMAD.WIDE.U32 UR8, UR38, UR12, URZ ;  /* 0x0000000c260872a5 */ /* 0x004fe4000f8e00ff */
[----:B------:R-:W-:Y:S02]  /*5e50*/  UIMAD.WIDE.U32 UR6, UR37, UR15, URZ ;  /* 0x0000000f250672a5 */ /* 0x000fe4000f8e00ff */
[----:B------:R-:W-:Y:S03]  /*5e60*/  @!UP0 UISETP.NE.AND UP1, UPT, UR14, 0x1, UPT ;  /* 0x000000010e00888c */ /* 0x000fe6000bf25270 */
[----:B------:R-:W-:Y:S01]  /*5e70*/  @!UP0 UMOV UR4, UR9 ;  /* 0x0000000900048c82 */ /* 0x000fe20008000000 */
[----:B---3--:R-:W-:Y:S02]  /*5e80*/  @!UP0 UISETP.NE.AND UP2, UPT, UR5, 0x1, UPT ;  /* 0x000000010500888c */ /* 0x008fe4000bf45270 */
[----:B------:R-:W-:Y:S01]  /*5e90*/  @!UP0 USHF.R.U32.HI UR4, URZ, UR13, UR4 ;  /* 0x0000000dff048299 */ /* 0x000fe20008011604 */
[----:B------:R-:W-:Y:S02]  /*5ea0*/  @!UP0 UMOV UR6, UR7 ;  /* 0x0000000700068c82 */ /* 0x000fe40008000000 */
[----:B----4-:R-:W-:Y:S02]  /*5eb0*/  @!UP0 USHF.R.U32.HI UR6, URZ, UR10, UR6 ;  /* 0x0000000aff068299 */ /* 0x010fe40008011606 */
[----:B------:R-:W-:Y:S02]  /*5ec0*/  @!UP0 USEL UR7, UR38, UR4, !UP2 ;  /* 0x0000000426078287 */ /* 0x000fe4000d000000 */
[----:B------:R-:W-:Y:S04]  /*5ed0*/  @!UP0 USEL UR6, UR37, UR6, !UP1 ;  /* 0x0000000625068287 */ /* 0x000fe8000c800000 */
[----:B------:R-:W-:Y:S02]  /*5ee0*/  @!UP0 UIADD3 UR4, UPT, UPT, -UR7, UR6, URZ ;  /* 0x0000000607048290 */ /* 0x000fe4000fffe1ff */
[----:B------:R-:W-:Y:S02]  /*5ef0*/  @!UP0 UIADD3 UR6, UPT, UPT, UR7, -UR6, URZ ;  /* 0x8000000607068290 */ /* 0x000fe4000fffe0ff */
[----:B------:R-:W-:Y:S02]  /*5f00*/  @!UP0 UIMAD UR38, UR4, UR5, UR38 ;  /* 0x00000005042682a4 */ /* 0x000fe4000f8e0226 */
[----:B------:R-:W-:Y:S02]  /*5f10*/  @!UP0 UIMAD UR37, UR6, UR14, UR37 ;  /* 0x0000000e062582a4 */ /* 0x000fe4000f8e0225 */
[----:B------:R-:W-:Y:S09]  /*5f20*/  ULOP3.LUT UP0, URZ, UR11, 0x1b0, URZ, 0xc0, !UPT ;  /* 0x000001b00bff7892 */ /* 0x000ff2000f80c0ff */
[----:B------:R-:W-:Y:S05]  /*5f30*/  BRA.U !UP0, `(.L_x_102) ;  /* 0x0000000108407547 */ /* 0x000fea000b800000 */
[----:B------:R-:W2:Y:S01]  /*5f40*/  LDCU.64 UR8, c[0x4][0x88] ;  /* 0x01001100ff0877ac */ /* 0x000ea20008000a00 */
[----:B------:R-:W-:Y:S01]  /*5f50*/  MOV R3, 0x0 ;  /* 0x0000000000037802 */ /* 0x000fe20000000f00 */
[----:B------:R-:W-:Y:S02]  /*5f60*/  HFMA2 R12, -RZ, RZ, 0, 5.9604644775390625e-08 ;  /* 0x00000001ff0c7431 */ /* 0x000fe400000001ff */
[----:B------:R-:W-:Y:S02]  /*5f70*/  IMAD.MOV.U32 R8, RZ, RZ, 0x70 ;  /* 0x00000070ff087424 */ /* 0x000fe400078e00ff */
[----:B------:R-:W-:Y:S01]  /*5f80*/  IMAD.MOV.U32 R13, RZ, RZ, RZ ;  /* 0x000000ffff0d7224 */ /* 0x000fe200078e00ff */
[----:B------:R-:W3:Y:S01]  /*5f90*/  LDCU.64 UR6, c[0x4][0x90] ;  /* 0x01001200ff0677ac */ /* 0x000ee20008000a00 */
[----:B------:R-:W4:Y:S01]  /*5fa0*/  LDC.64 R2, c[0x4][R3] ;  /* 0x0100000003027b82 */ /* 0x000f220000000a00 */
[----:B------:R-:W1:Y:S01]  /*5fb0*/  LDCU.64 UR4, c[0x4][0x8] ;  /* 0x01000100ff0477ac */ /* 0x000e620008000a00 */
[----:B--2---:R-:W-:Y:S01]  /*5fc0*/  MOV R5, UR9 ;  /* 0x0000000900057c02 */ /* 0x004fe20008000f00 */
[----:B------:R-:W-:Y:S01]  /*5fd0*/  IMAD.U32 R4, RZ, RZ, UR8 ;  /* 0x00000008ff047e24 */ /* 0x000fe2000f8e00ff */
[----:B---3--:R-:W-:Y:S01]  /*5fe0*/  MOV R7, UR7 ;  /* 0x0000000700077c02 */ /* 0x008fe20008000f00 */
[----:B------:R-:W-:Y:S01]  /*5ff0*/  IMAD.U32 R6, RZ, RZ, UR6 ;  /* 0x00000006ff067e24 */ /* 0x000fe2000f8e00ff */
[----:B-1----:R-:W-:Y:S01]  /*6000*/  MOV R11, UR5 ;  /* 0x00000005000b7c02 */ /* 0x002fe20008000f00 */
[----:B------:R-:W-:Y:S02]  /*6010*/  IMAD.U32 R10, RZ, RZ, UR4 ;  /* 0x00000004ff0a7e24 */ /* 0x000fe4000f8e00ff */
[----:B------:R-:W-:Y:S07]  /*6020*/  LEPC R20, `(.L_x_102) ;  /* 0x000000001014794e */ /* 0x000fee0000000000 */
[----:B----45:R-:W-:Y:S05]  /*6030*/  CALL.ABS.NOINC R2 ;  /* 0x0000000002007343 */ /* 0x030fea0003c00000 */
.L_x_102:
[----:B------:R-:W-:Y:S01]  /*6040*/  LOP3.LUT P0, RZ, R175, 0x1b0, RZ, 0xc0, !PT ;  /* 0x000001b0afff7812 */ /* 0x000fe2000780c0ff */
[----:B------:R-:W-:Y:S11]  /*6050*/  BSSY.RECONVERGENT B6, `(.L_x_103) ;  /* 0x0000013000067945 */ /* 0x000ff60003800200 */
[----:B------:R-:W-:Y:S01]  /*6060*/  @!UPT UIADD3 URZ, UPT, UPT, URZ, URZ, URZ ;  /* 0x000000fffffff290 */ /* 0x000fe2000fffe0ff */
[----:B------:R-:W-:Y:S05]  /*6070*/  @!P0 BRA `(.L_x_104) ;  /* 0x0000000000408947 */ /* 0x000fea0003800000 */
        /* <DEDUP_REMOVED lines=16> */
.L_x_104:
[----:B------:R-:W-:Y:S05]  /*6180*/  BSYNC.RECONVERGENT B6 ;  /* 0x0000000000067941 */ /* 0x000fea0003800200 */
.L_x_103:
[----:B------:R-:W-:Y:S01]  /*6190*/  R2UR UR4, R162 ;  /* 0x00000000a20472ca */ /* 0x000fe200000e0000 */
[----:B------:R-:W-:Y:S01]  /*61a0*/  UISETP.NE.U32.AND UP0, UPT, UR60, URZ, UPT ;  /* 0x000000ff3c00728c */ /* 0x000fe2000bf05070 */
[----:B------:R-:W-:Y:S02]  /*61b0*/  ISETP.NE.U32.AND P4, PT, R156, RZ, PT ;  /* 0x000000ff9c00720c */ /* 0x000fe40003f85070 */
[----:B------:R-:W-:Y:S01]  /*61c0*/  ISETP.NE.U32.AND P2, PT, RZ, UR56, PT ;  /* 0x00000038ff007c0c */ /* 0x000fe2000bf45070 */
[----:B------:R-:W-:Y:S01]  /*61d0*/  UISETP.NE.AND.EX UP1, UPT, UR61, URZ, UPT, UP0 ;  /* 0x000000ff3d00728c */ /* 0x000fe2000bf25300 */
[----:B------:R-:W-:Y:S01]  /*61e0*/  ISETP.NE.AND.EX P4, PT, R157, RZ, PT, P4 ;  /* 0x000000ff9d00720c */ /* 0x000fe20003f85340 */
[----:B------:R-:W-:Y:S01]  /*61f0*/  UPLOP3.LUT UP0, UPT, UPT, UPT, UPT, 0x40, 0x4 ;  /* 0x000000000004789c */ /* 0x000fe20003f0e870 */
[----:B------:R-:W-:Y:S05]  /*6200*/  ISETP.NE.AND.EX P2, PT, RZ, UR57, PT, P2 ;  /* 0x00000039ff007c0c */ /* 0x000fea000bf45320 */
[----:B------:R-:W-:Y:S06]  /*6210*/  UISETP.NE.AND UP2, UPT, UR4, URZ, UPT ;  /* 0x000000ff0400728c */ /* 0x000fec000bf45270 */
[----:B------:R-:W-:Y:S05]  /*6220*/  PLOP3.LUT P1, PT, PT, PT, UP2, 0x80, 0x8 ;  /* 0x000000000008781c */ /* 0x000fea0003f2f028 */
[----:B------:R-:W-:Y:S06]  /*6230*/  @UP2 UPLOP3.LUT UP0, UPT, UPT, UPT, UP1, 0x80, 0x8 ;  /* 0x000000000008289c */ /* 0x000fec0003f0f010 */
[----:B------:R-:W-:Y:S01]  /*6240*/  PLOP3.LUT P0, PT, PT, PT, UP0, 0x80, 0x8 ;  /* 0x000000000008781c */ /* 0x000fe20003f0f008 */
[----:B------:R-:W-:Y:S01]  /*6250*/  @!UPT UIADD3 URZ, UPT, UPT, URZ, URZ, URZ ;  /* 0x000000fffffff290 */ /* 0x000fe2000fffe0ff */
[----:B------:R-:W-:Y:S11]  /*6260*/  BRA.U !UP1, `(.L_x_105) ;  /* 0x00000001093c7547 */ /* 0x000ff6000b800000 */
[----:B------:R-:W-:Y:S01]  /*6270*/  UISETP.NE.U32.AND UP0, UPT, UR56, URZ, UPT ;  /* 0x000000ff3800728c */ /* 0x000fe2000bf05070 */
[----:B-1----:R-:W-:Y:S01]  /*6280*/  HFMA2 R0, -RZ, RZ, 0, 5.9604644775390625e-08 ;  /* 0x00000001ff007431 */ /* 0x002fe200000001ff */
[----:B------:R-:W1:Y:S01]  /*6290*/  LDCU.64 UR8, c[0x0][0x358] ;  /* 0x00006b00ff0877ac */ /* 0x000e620008000a00 */
[----:B------:R-:W-:Y:S01]  /*62a0*/  IMAD.MOV.U32 R158, RZ, RZ, 0x1 ;  /* 0x00000001ff9e7424 */ /* 0x000fe200078e00ff */
[----:B------:R-:W-:Y:S06]  /*62b0*/  UISETP.NE.AND.EX UP0, UPT, UR57, URZ, UPT, UP0 ;  /* 0x000000ff3900728c */ /* 0x000fec000bf05300 */
[----:B------:R-:W-:Y:S05]  /*62c0*/  PLOP3.LUT P3, PT, PT, PT, UP0, 0x80, 0x8 ;  /* 0x000000000008781c */ /* 0x000fea0003f6f008 */
[----:B------:R-:W2:Y:S01]  /*62d0*/  @UP0 LDCU.64 UR4, c[0x0][0x888] ;  /* 0x00011100ff0407ac */ /* 0x000ea20008000a00 */
[----:B------:R-:W-:Y:S07]  /*62e0*/  @UP0 UIMAD UR6, UR36, UR60, URZ ;  /* 0x0000003c240602a4 */ /* 0x000fee000f8e02ff */
[----:B------:R-:W-:Y:S01]  /*62f0*/  @!P3 PRMT R158, R0, 0x7610, R158 ;  /* 0x00007610009eb816 */ /* 0x000fe2000000009e */
[----:B--2---:R-:W-:Y:S06]  /*6300*/  @UP0 UIMAD.WIDE UR4, UR6, 0x4, UR4 ;  /* 0x00000004060408a5 */ /* 0x004fec000f8e0204 */
[----:B------:R-:W-:Y:S01]  /*6310*/  IMAD.U32 R2, RZ, RZ, UR4 ;  /* 0x00000004ff027e24 */ /* 0x000fe2000f8e00ff */
[----:B------:R-:W-:Y:S04]  /*6320*/  MOV R3, UR5 ;  /* 0x0000000500037c02 */ /* 0x000fe80008000f00 */
[----:B------:R-:W2:Y:S01]  /*6330*/  @!UP0 LDCU UR4, c[0x0][0x880] ;  /* 0x00011000ff0487ac */ /* 0x000ea20008000800 */
[----:B-1---5:R3:W5:Y:S02]  /*6340*/  @P3 LDG.E R73, desc[UR8][R2.64] ;  /* 0x0000000802493981 */ /* 0x022764000c1e1900 */
[----:B--23--:R-:W-:Y:S02]  /*6350*/  @!P3 IMAD.U32 R73, RZ, RZ, UR4 ;  /* 0x00000004ff49be24 */ /* 0x00cfe4000f8e00ff */
.L_x_105:
[----:B------:R-:W-:Y:S05]  /*6360*/  @!P4 BRA `(.L_x_106) ;  /* 0x000000000024c947 */ /* 0x000fea0003800000 */
[----:B------:R-:W-:Y:S01]  /*6370*/  ISETP.NE.U32.AND P3, PT, R138, RZ, PT ;  /* 0x000000ff8a00720c */ /* 0x000fe20003f65070 */
[----:B------:R-:W2:Y:S03]  /*6380*/  LDCU.64 UR4, c[0x0][0x358] ;  /* 0x00006b00ff0477ac */ /* 0x000ea60008000a00 */
[----:B------:R-:W-:Y:S11]  /*6390*/  ISETP.NE.AND.EX P3, PT, R139, RZ, PT, P3 ;  /* 0x000000ff8b00720c */ /* 0x000ff60003f65330 */
[----:B------:R-:W-:Y:S02]  /*63a0*/  @!UPT UIADD3 URZ, UPT, UPT, URZ, URZ, URZ ;  /* 0x000000fffffff290 */ /* 0x000fe4000fffe0ff */
[----:B------:R-:W3:Y:S01]  /*63b0*/  @P3 LDC.64 R2, c[0x0][0x8a8] ;  /* 0x00022a00ff023b82 */ /* 0x000ee20000000a00 */
[----:B-1----:R-:W-:Y:S04]  /*63c0*/  @P3 IMAD R0, R156, UR36, RZ ;  /* 0x000000249c003c24 */ /* 0x002fe8000f8e02ff */
[----:B---3--:R-:W-:Y:S05]  /*63d0*/  @P3 IMAD.WIDE R2, R0, 0x4, R2 ;  /* 0x0000000400023825 */ /* 0x008fea00078e0202 */
[----:B--2--5:R2:W5:Y:S02]  /*63e0*/  @P3 LDG.E R70, desc[UR4][R2.64] ;  /* 0x0000000402463981 */ /* 0x024564000c1e1900 */
[----:B--2---:R-:W3:Y:S02]  /*63f0*/  @!P3 LDC R70, c[0x0][0x8a0] ;  /* 0x00022800ff46bb82 */ /* 0x004ee40000000800 */
.L_x_106:
[----:B-----5:R-:W-:Y:S01]  /*6400*/  FSETP.NEU.AND P4, PT, R73, RZ, PT ;  /* 0x000000ff4900720b */ /* 0x020fe20003f8d000 */
[----:B------:R-:W-:Y:S01]  /*6410*/  BSSY B1, `(.L_x_107) ;  /* 0x0000047000017945 */ /* 0x000fe20003800000 */
[----:B------:R-:W-:Y:S01]  /*6420*/  SEL R5, RZ, 0xffffffff, P2 ;  /* 0xffffffffff057807 */ /* 0x000fe20001000000 */
[----:B------:R-:W-:Y:S01]  /*6430*/  IMAD.MOV.U32 R181, RZ, RZ, 0x1 ;  /* 0x00000001ffb57424 */ /* 0x000fe200078e00ff */
[----:B------:R-:W-:Y:S01]  /*6440*/  LOP3.LUT P3, RZ, R158, 0xff, RZ, 0xc0, !PT ;  /* 0x000000ff9eff7812 */ /* 0x000fe2000786c0ff */
[----:B------:R-:W-:Y:S01]  /*6450*/  IMAD R71, R68, 0x100, R69 ;  /* 0x0000010044477824 */ /* 0x000fe200078e0245 */
[----:B-1----:R-:W-:Y:S02]  /*6460*/  @P1 SEL R0, RZ, 0xffffffff, P4 ;  /* 0xffffffffff001807 */ /* 0x002fe40002000000 */
[----:B------:R-:W-:Y:S02]  /*6470*/  CS2R R154, SRZ ;  /* 0x00000000009a7805 */ /* 0x000fe4000001ff00 */
[----:B------:R-:W-:Y:S02]  /*6480*/  LEA R3, R168, UR44, 0x3 ;  /* 0x0000002ca8037c11 */ /* 0x000fe4000f8e18ff */
[----:B------:R-:W-:Y:S02]  /*6490*/  CS2R R152, SRZ ;  /* 0x0000000000987805 */ /* 0x000fe4000001ff00 */
[----:B------:R-:W-:Y:S02]  /*64a0*/  @P0 SEL R0, R5, R0, !P3 ;  /* 0x0000000005000207 */ /* 0x000fe40005800000 */
[----:B------:R-:W-:Y:S02]  /*64b0*/  CS2R R150, SRZ ;  /* 0x0000000000967805 */ /* 0x000fe4000001ff00 */
[----:B------:R-:W-:Y:S02]  /*64c0*/  LEA R163, R68, UR44, 0x3 ;  /* 0x0000002c44a37c11 */ /* 0x000fe4000f8e18ff */
[----:B------:R-:W-:Y:S02]  /*64d0*/  CS2R R148, SRZ ;  /* 0x0000000000947805 */ /* 0x000fe4000001ff00 */
[----:B------:R-:W-:Y:S02]  /*64e0*/  @P1 LOP3.LUT R0, R0, 0x1, RZ, 0xc0, !PT ;  /* 0x0000000100001812 */ /* 0x000fe400078ec0ff */
[----:B------:R-:W-:Y:S02]  /*64f0*/  CS2R R146, SRZ ;  /* 0x0000000000927805 */ /* 0x000fe4000001ff00 */
[----:B------:R-:W-:Y:S02]  /*6500*/  SHF.L.U32 R2, R170, 0x1f, RZ ;  /* 0x0000001faa027819 */ /* 0x000fe400000006ff */
[----:B------:R-:W-:Y:S02]  /*6510*/  CS2R R144, SRZ ;  /* 0x0000000000907805 */ /* 0x000fe4000001ff00 */
[----:B------:R-:W-:Y:S02]  /*6520*/  ISETP.NE.U32.OR P6, PT, R0, 0x1, !P1 ;  /* 0x000000010000780c */ /* 0x000fe40004fc5470 */
[----:B------:R-:W-:Y:S02]  /*6530*/  CS2R R142, SRZ ;  /* 0x00000000008e7805 */ /* 0x000fe4000001ff00 */
[----:B------:R-:W-:Y:S02]  /*6540*/  PLOP3.LUT P2, PT, PT, PT, UP1, 0x80, 0x8 ;  /* 0x000000000008781c */ /* 0x000fe40003f4f018 */
[----:B------:R-:W-:Y:S02]  /*6550*/  CS2R R140, SRZ ;  /* 0x00000000008c7805 */ /* 0x000fe4000001ff00 */
[----:B------:R-:W-:Y:S02]  /*6560*/  SEL R0, RZ, 0xffffffff, P4 ;  /* 0xffffffffff007807 */ /* 0x000fe40002000000 */
[----:B------:R-:W-:Y:S03]  /*6570*/  P2R R189, PR, RZ, 0x40 ;  /* 0x00000040ffbd7803 */ /* 0x000fe60000000000 */
[----:B------:R-:W-:Y:S04]  /*6580*/  @P6 SHF.L.U32 R4, R167, 0x1f, RZ ;  /* 0x0000001fa7046819 */ /* 0x000fe800000006ff */
[----:B------:R-:W-:Y:S01]  /*6590*/  @P2 SEL R0, R5, R0, !P3 ;  /* 0x0000000005002207 */ /* 0x000fe20005800000 */
[----:B------:R-:W1:Y:S03]  /*65a0*/  @P6 SYNCS.PHASECHK.TRANS64.TRYWAIT P1, [R3+URZ+0x50], R4 ;  /* 0x00005004030065a7 */ /* 0x000e6600080211ff */
[----:B------:R-:W-:Y:S04]  /*65b0*/  LOP3.LUT R0, R0, 0x1, RZ, 0xc0, !PT ;  /* 0x0000000100007812 */ /* 0x000fe800078ec0ff */
[----:B------:R-:W-:Y:S04]  /*65c0*/  ISETP.NE.U32.AND P5, PT, R0, 0x1, PT ;  /* 0x000000010000780c */ /* 0x000fe80003fa5070 */
[----:B------:R-:W-:Y:S01]  /*65d0*/  P2R R182, PR, RZ, 0x20 ;  /* 0x00000020ffb67803 */ /* 0x000fe20000000000 */
[----:B------:R2:W4:Y:S01]  /*65e0*/  SYNCS.PHASECHK.TRANS64.TRYWAIT P0, [R163+URZ+0xc0], R2 ;  /* 0x0000c002a30075a7 */ /* 0x00052200080011ff */
[----:B-1----:R-:W-:Y:S01]  /*65f0*/  @P6 SEL R181, RZ, 0x1, !P1 ;  /* 0x00000001ffb56807 */ /* 0x002fe20004800000 */
[----:B--2---:R-:W-:Y:S06]  /*6600*/  @!P6 BRA `(.L_x_108) ;  /* 0x00000000009ce947 */ /* 0x004fec0003800000 */
[----:B------:R-:W-:Y:S01]  /*6610*/  @P5 IMAD R7, R168, 0x2000, R173 ;  /* 0x00002000a8075824 */ /* 0x000fe200078e02ad */
[----:B------:R-:W-:Y:S01]  /*6620*/  ISETP.NE.AND P1, PT, R181, RZ, PT ;  /* 0x000000ffb500720c */ /* 0x000fe20003f25270 */
[----:B------:R-:W-:Y:S01]  /*6630*/  BSSY B0, `(.L_x_109) ;  /* 0x0000010000007945 */ /* 0x000fe20003800000 */
[----:B------:R-:W-:Y:S01]  /*6640*/  CS2R R142, SRZ ;  /* 0x00000000008e7805 */ /* 0x000fe2000001ff00 */
[--C-:B------:R-:W-:Y:S01]  /*6650*/  @P5 IMAD R6, R174, -0x10, R7.reuse ;  /* 0xfffffff0ae065824 */ /* 0x100fe200078e0207 */
[----:B------:R-:W-:Y:S01]  /*6660*/  CS2R R140, SRZ ;  /* 0x00000000008c7805 */ /* 0x000fe2000001ff00 */
[----:B------:R-:W-:Y:S01]  /*6670*/  @P5 IMAD R5, R172, -0x10, R7 ;  /* 0xfffffff0ac055824 */ /* 0x000fe200078e0207 */
[----:B------:R-:W-:Y:S01]  /*6680*/  CS2R R150, SRZ ;  /* 0x0000000000967805 */ /* 0x000fe2000001ff00 */
[----:B------:R-:W-:Y:S01]  /*6690*/  @P5 IMAD R4, R171, 0x10, R6 ;  /* 0x00000010ab045824 */ /* 0x000fe200078e0206 */
[----:B------:R-:W-:Y:S02]  /*66a0*/  CS2R R148, SRZ ;  /* 0x0000000000947805 */ /* 0x000fe4000001ff00 */
[----:B------:R-:W-:Y:S02]  /*66b0*/  CS2R R146, SRZ ;  /* 0x0000000000927805 */ /* 0x000fe4000001ff00 */
[----:B------:R-:W-:Y:S02]  /*66c0*/  CS2R R144, SRZ ;  /* 0x0000000000907805 */ /* 0x000fe4000001ff00 */
[----:B------:R-:W-:Y:S02]  /*66d0*/  CS2R R154, SRZ ;  /* 0x00000000009a7805 */ /* 0x000fe4000001ff00 */
[----:B------:R-:W-:Y:S01]  /*66e0*/  CS2R R152, SRZ ;  /* 0x0000000000987805 */ /* 0x000fe2000001ff00 */
[----:B------:R-:W-:Y:S06]  /*66f0*/  @P1 BRA `(.L_x_110) ;  /* 0x00000000000c1947 */ /* 0x000fec0003800000 */
[----:B------:R-:W-:Y:S04]  /*6700*/  SHF.L.U32 R0, R167, 0x1f, RZ ;  /* 0x0000001fa7007819 */ /* 0x000fe800000006ff */
[----:B------:R-:W1:Y:S02]  /*6710*/  SYNCS.PHASECHK.TRANS64.TRYWAIT P1, [R3+URZ+0x50], R0 ;  /* 0x00005000030075a7 */ /* 0x000e6400080211ff */
[----:B-1----:R-:W-:Y:S05]  /*6720*/  @!P1 BRA `(.L_x_111) ;  /* 0x0000006000a49947 */ /* 0x002fea0003800000 */
.L_x_110:
[----:B------:R-:W-:Y:S05]  /*6730*/  BSYNC B0 ;  /* 0x0000000000007941 */ /* 0x000fea0003800000 */
.L_x_109:
[----:B------:R-:W-:Y:S01]  /*6740*/  ISETP.NE.AND P1, PT, R182, RZ, PT ;  /* 0x000000ffb600720c */ /* 0x000fe20003f25270 */
[----:B-1----:R-:W-:Y:S02]  /*6750*/  VIADD R3, R3, 0x70 ;  /* 0x0000007003037836 */ /* 0x002fe40000000000 */
[----:B------:R-:W-:Y:S02]  /*6760*/  IMAD.U32 R0, RZ, RZ, UR45 ;  /* 0x0000002dff007e24 */ /* 0x000fe4000f8e00ff */
[----:B------:R-:W-:Y:S03]  /*6770*/  VIADD R168, R168, 0x1 ;  /* 0x00000001a8a87836 */ /* 0x000fe60000000000 */
[----:B------:R-:W-:Y:S05]  /*6780*/  PRMT R0, R0, 0x654, R3 ;  /* 0x0000065400007816 */ /* 0x000fea0000000003 */
[----:B------:R1:W2:Y:S04]  /*6790*/  @P1 LDS.128 R140, [R7] ;  /* 0x00000000078c1984 */ /* 0x0002a80000000c00 */
[----:B------:R1:W1:Y:S04]  /*67a0*/  @P1 LDS.128 R148, [R5+0x20] ;  /* 0x0000200005941984 */ /* 0x0002680000000c00 */
[----:B------:R1:W1:Y:S04]  /*67b0*/  @P1 LDS.128 R144, [R6+0x10] ;  /* 0x0000100006901984 */ /* 0x0002680000000c00 */
[----:B------:R1:W1:Y:S01]  /*67c0*/  @P1 LDS.128 R152, [R4+0x10] ;  /* 0x0000100004981984 */ /* 0x0002620000000c00 */
[C---:B------:R-:W-:Y:S01]  /*67d0*/  ISETP.NE.AND P1, PT, R168.reuse, 0x4, PT ;  /* 0x00000004a800780c */ /* 0x040fe20003f25270 */
[----:B------:R-:W-:Y:S01]  /*67e0*/  @!PT LDS RZ, [RZ] ;  /* 0x00000000fffff984 */ /* 0x000fe20000000800 */
[----:B------:R-:W-:Y:S01]  /*67f0*/  @!PT LDS RZ, [RZ] ;  /* 0x00000000fffff984 */ /* 0x000fe20000000800 */
[----:B------:R-:W-:Y:S01]  /*6800*/  @!PT LDS RZ, [RZ] ;  /* 0x00000000fffff984 */ /* 0x000fe20000000800 */
[----:B------:R-:W-:Y:S01]  /*6810*/  @!PT LDS RZ, [RZ] ;  /* 0x00000000fffff984 */ /* 0x000fe20000000800 */
[----:B------:R5:W-:Y:S06]  /*6820*/  MEMBAR.ALL.CTA ;  /* 0x0000000000007992 */ /* 0x000bec0000008000 */
[----:B-----5:R-:W5:Y:S01]  /*6830*/  FENCE.VIEW.ASYNC.S ;  /* 0x00000000000073c6 */ /* 0x020f620000000000 */
[----:B------:R-:W-:Y:S01]  /*6840*/  SEL R168, R168, RZ, P1 ;  /* 0x000000ffa8a87207 */ /* 0x000fe20000800000 */
[----:B-----5:R5:W-:Y:S02]  /*6850*/  SYNCS.ARRIVE.TRANS64.RED.A1T0 RZ, [R0+URZ], RZ ;  /* 0x000000ff00ff79a7 */ /* 0x020be400081004ff */
[----:B-----5:R-:W-:Y:S04]  /*6860*/  SEL R0, RZ, 0x1, P1 ;  /* 0x00000001ff007807 */ /* 0x020fe80000800000 */
[----:B--2---:R-:W-:Y:S02]  /*6870*/  LOP3.LUT R167, R167, R0, RZ, 0x3c, !PT ;  /* 0x00000000a7a77212 */ /* 0x004fe400078e3cff */
.L_x_108:
[----:B------:R-:W-:Y:S05]  /*6880*/  BSYNC B1 ;  /* 0x0000000000017941 */ /* 0x000fea0003800000 */
.L_x_107:
[----:B------:R-:W-:Y:S04]  /*6890*/  SHF.R.U32.HI R0, RZ, 0x15, R71 ;  /* 0x00000015ff007819 */ /* 0x000fe80000011647 */
[----:B------:R-:W-:Y:S01]  /*68a0*/  LOP3.LUT P1, RZ, R0, 0x3, R159, 0x48, !PT ;  /* 0x0000000300ff7812 */ /* 0x000fe2000782489f */
[----:B------:R-:W-:Y:S01]  /*68b0*/  @!UPT UIADD3 URZ, UPT, UPT, URZ, URZ, URZ ;  /* 0x000000fffffff290 */ /* 0x000fe2000fffe0ff */
[----:B----4-:R-:W-:Y:S11]  /*68c0*/  @P0 BRA `(.L_x_112) ;  /* 0x0000000000080947 */ /* 0x010ff60003800000 */
[----:B------:R-:W2:Y:S02]  /*68d0*/  SYNCS.PHASECHK.TRANS64.TRYWAIT P0, [R163+URZ+0xc0], R2 ;  /* 0x0000c002a30075a7 */ /* 0x000ea400080011ff */
[----:B--2---:R-:W-:Y:S05]  /*68e0*/  @!P0 BRA `(.L_x_113) ;  /* 0x0000006000488947 */ /* 0x004fea0003800000 */
.L_x_112:
[----:B------:R-:W-:Y:S04]  /*68f0*/  BSSY.RECONVERGENT B6, `(.L_x_114) ;  /* 0x0000012000067945 */ /* 0x000fe80003800200 */
[----:B------:R-:W-:Y:S05]  /*6900*/  @!P1 BRA `(.L_x_115) ;  /* 0x0000000000409947 */ /* 0x000fea0003800000 */
[----:B------:R-:W1:Y:S01]  /*6910*/  LDCU.64 UR8, c[0x4][0x78] ;  /* 0x01000f00ff0877ac */ /* 0x000e620008000a00 */
[----:B------:R-:W-:Y:S01]  /*6920*/  MOV R3, 0x0 ;  /* 0x0000000000037802 */ /* 0x000fe20000000f00 */
[----:B------:R-:W-:Y:S02]  /*6930*/  HFMA2 R12, -RZ, RZ, 0, 5.9604644775390625e-08 ;  /* 0x00000001ff0c7431 */ /* 0x000fe400000001ff */
[----:B------:R-:W-:Y:S02]  /*6940*/  IMAD.MOV.U32 R8, RZ, RZ, 0x192 ;  /* 0x00000192ff087424 */ /* 0x000fe400078e00ff */
[----:B------:R-:W-:Y:S01]  /*6950*/  IMAD.MOV.U32 R13, RZ, RZ, RZ ;  /* 0x000000ffff0d7224 */ /* 0x000fe200078e00ff */
[----:B------:R-:W4:Y:S01]  /*6960*/  LDCU.64 UR6, c[0x4][0x80] ;  /* 0x01001000ff0677ac */ /* 0x000f220008000a00 */
[----:B--2---:R-:W2:Y:S01]  /*6970*/  LDC.64 R2, c[0x4][R3] ;  /* 0x0100000003027b82 */ /* 0x004ea20000000a00 */
[----:B------:R-:W5:Y:S01]  /*6980*/  LDCU.64 UR4, c[0x4][0x18] ;  /* 0x01000300ff0477ac */ /* 0x000f620008000a00 */
[----:B-1----:R-:W-:Y:S01]  /*6990*/  MOV R5, UR9 ;  /* 0x0000000900057c02 */ /* 0x002fe20008000f00 */
[----:B------:R-:W-:Y:S01]  /*69a0*/  IMAD.U32 R4, RZ, RZ, UR8 ;  /* 0x00000008ff047e24 */ /* 0x000fe2000f8e00ff */
[----:B----4-:R-:W-:Y:S01]  /*69b0*/  MOV R7, UR7 ;  /* 0x0000000700077c02 */ /* 0x010fe20008000f00 */
[----:B------:R-:W-:Y:S01]  /*69c0*/  IMAD.U32 R6, RZ, RZ, UR6 ;  /* 0x00000006ff067e24 */ /* 0x000fe2000f8e00ff */
[----:B-----5:R-:W-:Y:S01]  /*69d0*/  MOV R11, UR5 ;  /* 0x00000005000b7c02 */ /* 0x020fe20008000f00 */
[----:B------:R-:W-:Y:S02]  /*69e0*/  IMAD.U32 R10, RZ, RZ, UR4 ;  /* 0x00000004ff0a7e24 */ /* 0x000fe4000f8e00ff */
[----:B------:R-:W-:Y:S07]  /*69f0*/  LEPC R20, `(.L_x_115) ;  /* 0x000000001014794e */ /* 0x000fee0000000000 */
[----:B--23--:R-:W-:Y:S05]  /*6a00*/  CALL.ABS.NOINC R2 ;  /* 0x0000000002007343 */ /* 0x00cfea0003c00000 */
.L_x_115:
[----:B------:R-:W-:Y:S05]  /*6a10*/  BSYNC.RECONVERGENT B6 ;  /* 0x0000000000067941 */ /* 0x000fea0003800200 */
.L_x_114:
[-C--:B------:R-:W-:Y:S01]  /*6a20*/  F2FP.F16.E4M3.UNPACK_B R74, R140.reuse ;  /* 0x0000008cff4a723e */ /* 0x080fe200020006ff */
[----:B------:R-:W-:Y:S05]  /*6a30*/  WARPSYNC.ALL ;  /* 0x0000000000007948 */ /* 0x000fea0003800000 */
[----:B------:R-:W-:Y:S01]  /*6a40*/  R2UR UR4, R71 ;  /* 0x00000000470472ca */ /* 0x000fe200000e0000 */
[--C-:B------:R-:W-:Y:S01]  /*6a50*/  HADD2.F32 R72, -RZ, R74.reuse.H0_H0 ;  /* 0x2000004aff487230 */ /* 0x100fe20000004100 */
[----:B------:R-:W-:Y:S01]  /*6a60*/  F2FP.F16.E4M3.UNPACK_B R76, R140.H1 ;  /* 0x0000008cff4c723e */ /* 0x000fe200030006ff */
[----:B------:R-:W-:Y:S01]  /*6a70*/  HADD2.F32 R75, -RZ, R74.H1_H1 ;  /* 0x3000004aff4b7230 */ /* 0x000fe20000004100 */
[-C--:B------:R-:W-:Y:S01]  /*6a80*/  F2FP.F16.E4M3.UNPACK_B R78, R141.reuse ;  /* 0x0000008dff4e723e */ /* 0x080fe200020006ff */
[----:B------:R-:W-:Y:S01]  /*6a90*/  BSSY.RECONVERGENT B0, `(.L_x_116) ;  /* 0x000011d000007945 */ /* 0x000fe20003800200 */
[----:B------:R-:W-:Y:S01]  /*6aa0*/  F2FP.F16.E4M3.UNPACK_B R80, R141.H1 ;  /* 0x0000008dff50723e */ /* 0x000fe200030006ff */
[----:B------:R-:W-:Y:S01]  /*6ab0*/  HADD2.F32 R74, -RZ, R76.H0_H0 ;  /* 0x2000004cff4a7230 */ /* 0x000fe20000004100 */
[-C--:B------:R-:W-:Y:S01]  /*6ac0*/  F2FP.F16.E4M3.UNPACK_B R82, R142.reuse ;  /* 0x0000008eff52723e */ /* 0x080fe200020006ff */
[--C-:B------:R-:W-:Y:S01]  /*6ad0*/  HADD2.F32 R77, -RZ, R78.reuse.H0_H0 ;  /* 0x2000004eff4d7230 */ /* 0x100fe20000004100 */
[----:B------:R-:W-:Y:S01]  /*6ae0*/  F2FP.F16.E4M3.UNPACK_B R84, R142.H1 ;  /* 0x0000008eff54723e */ /* 0x000fe200030006ff */
[----:B------:R-:W-:Y:S01]  /*6af0*/  HADD2.F32 R78, -RZ, R78.H1_H1 ;  /* 0x3000004eff4e7230 */ /* 0x000fe20000004100 */
[-C--:B------:R-:W-:Y:S01]  /*6b00*/  F2FP.F16.E4M3.UNPACK_B R86, R143.reuse ;  /* 0x0000008fff56723e */ /* 0x080fe200020006ff */
[----:B-1----:R-:W3:Y:S01]  /*6b10*/  LDTM.x64 R4, tmem[UR4] ;  /* 0x00000004000479ee */ /* 0x002ee20008340000 */
[----:B------:R-:W-:Y:S01]  /*6b20*/  F2FP.F16.E4M3.UNPACK_B R88, R143.H1 ;  /* 0x0000008fff58723e */ /* 0x000fe200030006ff */
[----:B------:R-:W-:Y:S01]  /*6b30*/  HADD2.F32 R76, -RZ, R76.H1_H1 ;  /* 0x3000004cff4c7230 */ /* 0x000fe20000004100 */
[-C--:B------:R-:W-:Y:S01]  /*6b40*/  F2FP.F16.E4M3.UNPACK_B R90, R144.reuse ;  /* 0x00000090ff5a723e */ /* 0x080fe200020006ff */
[----:B------:R-:W-:Y:S01]  /*6b50*/  HADD2.F32 R79, -RZ, R80.H0_H0 ;  /* 0x20000050ff4f7230 */ /* 0x000fe20000004100 */
[----:B------:R-:W-:Y:S01]  /*6b60*/  F2FP.F16.E4M3.UNPACK_B R92, R144.H1 ;  /* 0x00000090ff5c723e */ /* 0x000fe200030006ff */
[--C-:B------:R-:W-:Y:S01]  /*6b70*/  HADD2.F32 R81, -RZ, R82.reuse.H0_H0 ;  /* 0x20000052ff517230 */ /* 0x100fe20000004100 */
[----:B------:R-:W-:Y:S01]  /*6b80*/  SHF.L.U32 R188, R166, 0x4, RZ ;  /* 0x00000004a6bc7819 */ /* 0x000fe200000006ff */
[----:B------:R-:W-:Y:S01]  /*6b90*/  HADD2.F32 R82, -RZ, R82.H1_H1 ;  /* 0x30000052ff527230 */ /* 0x000fe20000004100 */
[----:B------:R-:W-:Y:S01]  /*6ba0*/  SHF.L.U32 R190, R165, 0x4, RZ ;  /* 0x00000004a5be7819 */ /* 0x000fe200000006ff */
[--C-:B------:R-:W-:Y:S01]  /*6bb0*/  HADD2.F32 R85, -RZ, R86.reuse.H0_H0 ;  /* 0x20000056ff557230 */ /* 0x100fe20000004100 */
[C---:B------:R-:W-:Y:S01]  /*6bc0*/  IADD3 R178, PT, PT, R173.reuse, R188, RZ ;  /* 0x000000bcadb27210 */ /* 0x040fe20007ffe0ff */
[----:B------:R-:W-:Y:S01]  /*6bd0*/  HADD2.F32 R86, -RZ, R86.H1_H1 ;  /* 0x30000056ff567230 */ /* 0x000fe20000004100 */
[----:B------:R-:W-:Y:S01]  /*6be0*/  IADD3 R180, PT, PT, R173, R190, RZ ;  /* 0x000000beadb47210 */ /* 0x000fe20007ffe0ff */
[--C-:B------:R-:W-:Y:S01]  /*6bf0*/  HADD2.F32 R89, -RZ, R90.reuse.H0_H0 ;  /* 0x2000005aff597230 */ /* 0x100fe20000004100 */
[----:B------:R-:W-:Y:S01]  /*6c00*/  SHF.L.U32 R183, R171, 0x4, RZ ;  /* 0x00000004abb77819 */ /* 0x000fe200000006ff */
[----:B------:R-:W-:Y:S01]  /*6c10*/  HADD2.F32 R90, -RZ, R90.H1_H1 ;  /* 0x3000005aff5a7230 */ /* 0x000fe20000004100 */
[----:B------:R-:W-:Y:S01]  /*6c20*/  F2FP.F16.E4M3.UNPACK_B R94, R145 ;  /* 0x00000091ff5e723e */ /* 0x000fe200020006ff */
[----:B------:R-:W-:Y:S01]  /*6c30*/  HADD2.F32 R80, -RZ, R80.H1_H1 ;  /* 0x30000050ff507230 */ /* 0x000fe20000004100 */
[----:B------:R-:W-:Y:S01]  /*6c40*/  F2FP.F16.E4M3.UNPACK_B R98, R146 ;  /* 0x00000092ff62723e */ /* 0x000fe200020006ff */
[----:B------:R-:W-:Y:S01]  /*6c50*/  HADD2.F32 R83, -RZ, R84.H0_H0 ;  /* 0x20000054ff537230 */ /* 0x000fe20000004100 */
[----:B------:R-:W-:Y:S01]  /*6c60*/  F2FP.F16.E4M3.UNPACK_B R102, R147 ;  /* 0x00000093ff66723e */ /* 0x000fe200020006ff */
[--C-:B------:R-:W-:Y:S01]  /*6c70*/  HADD2.F32 R93, -RZ, R94.reuse.H0_H0 ;  /* 0x2000005eff5d7230 */ /* 0x100fe20000004100 */
[----:B------:R-:W-:Y:S01]  /*6c80*/  F2FP.F16.E4M3.UNPACK_B R106, R148 ;  /* 0x00000094ff6a723e */ /* 0x000fe200020006ff */
[C---:B---3--:R-:W-:Y:S01]  /*6c90*/  FMUL R0, R70.reuse, R4 ;  /* 0x0000000446007220 */ /* 0x048fe20000400000 */
[C---:B--2---:R-:W-:Y:S01]  /*6ca0*/  FMUL R2, R70.reuse, R5 ;  /* 0x0000000546027220 */ /* 0x044fe20000400000 */
[C---:B------:R-:W-:Y:S01]  /*6cb0*/  FMUL R4, R70.reuse, R8 ;  /* 0x0000000846047220 */ /* 0x040fe20000400000 */
[C---:B------:R-:W-:Y:S01]  /*6cc0*/  FMUL R5, R70.reuse, R9 ;  /* 0x0000000946057220 */ /* 0x040fe20000400000 */
[C---:B------:R-:W-:Y:S01]  /*6cd0*/  FFMA R0, R73.reuse, R72, R0 ;  /* 0x0000004849007223 */ /* 0x040fe20000000000 */
[C---:B------:R-:W-:Y:S01]  /*6ce0*/  FFMA R2, R73.reuse, R75, R2 ;  /* 0x0000004b49027223 */ /* 0x040fe20000000002 */
[C---:B------:R-:W-:Y:S01]  /*6cf0*/  FMUL R8, R70.reuse, R12 ;  /* 0x0000000c46087220 */ /* 0x040fe20000400000 */
[C---:B------:R-:W-:Y:S01]  /*6d00*/  FMUL R9, R70.reuse, R13 ;  /* 0x0000000d46097220 */ /* 0x040fe20000400000 */
[C---:B------:R-:W-:Y:S01]  /*6d10*/  FMUL R12, R70.reuse, R16 ;  /* 0x00000010460c7220 */ /* 0x040fe20000400000 */
[C---:B------:R-:W-:Y:S01]  /*6d20*/  FMUL R13, R70.reuse, R17 ;  /* 0x00000011460d7220 */ /* 0x040fe20000400000 */
[C---:B------:R-:W-:Y:S01]  /*6d30*/  FMUL R16, R70.reuse, R20 ;  /* 0x0000001446107220 */ /* 0x040fe20000400000 */
[C---:B------:R-:W-:Y:S01]  /*6d40*/  FMUL R17, R70.reuse, R21 ;  /* 0x0000001546117220 */ /* 0x040fe20000400000 */
[----:B------:R-:W-:Y:S02]  /*6d50*/  HADD2.F32 R94, -RZ, R94.H1_H1 ;  /* 0x3000005eff5e7230 */ /* 0x000fe40000004100 */
[C---:B------:R-:W-:Y:S01]  /*6d60*/  FMUL R20, R70.reuse, R24 ;  /* 0x0000001846147220 */ /* 0x040fe20000400000 */
[C---:B------:R-:W-:Y:S01]  /*6d70*/  FMUL R21, R70.reuse, R25 ;  /* 0x0000001946157220 */ /* 0x040fe20000400000 */
[--C-:B------:R-:W-:Y:S02]  /*6d80*/  HADD2.F32 R97, -RZ, R98.reuse.H0_H0 ;  /* 0x20000062ff617230 */ /* 0x100fe40000004100 */
[C---:B------:R-:W-:Y:S01]  /*6d90*/  FMUL R24, R70.reuse, R28 ;  /* 0x0000001c46187220 */ /* 0x040fe20000400000 */
[----:B------:R-:W-:Y:S02]  /*6da0*/  HADD2.F32 R98, -RZ, R98.H1_H1 ;  /* 0x30000062ff627230 */ /* 0x000fe40000004100 */
[C---:B------:R-:W-:Y:S01]  /*6db0*/  FMUL R25, R70.reuse, R29 ;  /* 0x0000001d46197220 */ /* 0x040fe20000400000 */
[--C-:B------:R-:W-:Y:S02]  /*6dc0*/  HADD2.F32 R101, -RZ, R102.reuse.H0_H0 ;  /* 0x20000066ff657230 */ /* 0x100fe40000004100 */
[C---:B------:R-:W-:Y:S01]  /*6dd0*/  FMUL R28, R70.reuse, R32 ;  /* 0x00000020461c7220 */ /* 0x040fe20000400000 */
[----:B------:R-:W-:Y:S02]  /*6de0*/  HADD2.F32 R102, -RZ, R102.H1_H1 ;  /* 0x30000066ff667230 */ /* 0x000fe40000004100 */
[C---:B------:R-:W-:Y:S01]  /*6df0*/  FMUL R29, R70.reuse, R33 ;  /* 0x00000021461d7220 */ /* 0x040fe20000400000 */
[--C-:B------:R-:W-:Y:S02]  /*6e00*/  HADD2.F32 R105, -RZ, R106.reuse.H0_H0 ;  /* 0x2000006aff697230 */ /* 0x100fe40000004100 */
[C---:B------:R-:W-:Y:S01]  /*6e10*/  FMUL R32, R70.reuse, R36 ;  /* 0x0000002446207220 */ /* 0x040fe20000400000 */
[----:B------:R-:W-:Y:S01]  /*6e20*/  F2FP.F16.E4M3.UNPACK_B R96, R145.H1 ;  /* 0x00000091ff60723e */ /* 0x000fe200030006ff */
[----:B------:R-:W-:Y:S02]  /*6e30*/  HADD2.F32 R106, -RZ, R106.H1_H1 ;  /* 0x3000006aff6a7230 */ /* 0x000fe40000004100 */
[C---:B------:R-:W-:Y:S01]  /*6e40*/  FMUL R33, R70.reuse, R37 ;  /* 0x0000002546217220 */ /* 0x040fe20000400000 */
[C---:B------:R-:W-:Y:S01]  /*6e50*/  FMUL R36, R70.reuse, R40 ;  /* 0x0000002846247220 */ /* 0x040fe20000400000 */
[----:B------:R-:W-:Y:S01]  /*6e60*/  F2FP.F16.E4M3.UNPACK_B R100, R146.H1 ;  /* 0x00000092ff64723e */ /* 0x000fe200030006ff */
        /* <DEDUP_REMOVED lines=8> */
[----:B------:R-:W-:Y:S01]  /*6ef0*/  F2FP.F16.E4M3.UNPACK_B R110, R149 ;  /* 0x00000095ff6e723e */ /* 0x000fe200020006ff */
[C---:B------:R-:W-:Y:S01]  /*6f00*/  FMUL R49, R70.reuse, R53 ;  /* 0x0000003546317220 */ /* 0x040fe20000400000 */
[C---:B------:R-:W-:Y:S01]  /*6f10*/  FMUL R52, R70.reuse, R56 ;  /* 0x0000003846347220 */ /* 0x040fe20000400000 */
[----:B------:R-:W-:Y:S01]  /*6f20*/  F2FP.F16.E4M3.UNPACK_B R112, R149.H1 ;  /* 0x00000095ff70723e */ /* 0x000fe200030006ff */
[C---:B------:R-:W-:Y:S01]  /*6f30*/  FMUL R53, R70.reuse, R57 ;  /* 0x0000003946357220 */ /* 0x040fe20000400000 */
[--C-:B------:R-:W-:Y:S02]  /*6f40*/  HADD2.F32 R109, -RZ, R110.reuse.H0_H0 ;  /* 0x2000006eff6d7230 */ /* 0x100fe40000004100 */
[C---:B------:R-:W-:Y:S01]  /*6f50*/  FMUL R56, R70.reuse, R60 ;  /* 0x0000003c46387220 */ /* 0x040fe20000400000 */
[----:B------:R-:W-:Y:S01]  /*6f60*/  F2FP.F16.E4M3.UNPACK_B R114, R150 ;  /* 0x00000096ff72723e */ /* 0x000fe200020006ff */
[----:B------:R-:W-:Y:S02]  /*6f70*/  HADD2.F32 R110, -RZ, R110.H1_H1 ;  /* 0x3000006eff6e7230 */ /* 0x000fe40000004100 */
[C---:B------:R-:W-:Y:S01]  /*6f80*/  FMUL R57, R70.reuse, R61 ;  /* 0x0000003d46397220 */ /* 0x040fe20000400000 */
[C---:B------:R-:W-:Y:S01]  /*6f90*/  FMUL R60, R70.reuse, R64 ;  /* 0x00000040463c7220 */ /* 0x040fe20000400000 */
[----:B------:R-:W-:Y:S01]  /*6fa0*/  F2FP.F16.E4M3.UNPACK_B R116, R150.H1 ;  /* 0x00000096ff74723e */ /* 0x000fe200030006ff */
[--C-:B------:R-:W-:Y:S02]  /*6fb0*/  HADD2.F32 R113, -RZ, R114.reuse.H0_H0 ;  /* 0x20000072ff717230 */ /* 0x100fe40000004100 */
[C---:B------:R-:W-:Y:S01]  /*6fc0*/  FMUL R61, R70.reuse, R65 ;  /* 0x00000041463d7220 */ /* 0x040fe20000400000 */
[----:B------:R-:W-:Y:S02]  /*6fd0*/  HADD2.F32 R114, -RZ, R114.H1_H1 ;  /* 0x30000072ff727230 */ /* 0x000fe40000004100 */
[C---:B------:R-:W-:Y:S01]  /*6fe0*/  FMUL R3, R70.reuse, R6 ;  /* 0x0000000646037220 */ /* 0x040fe20000400000 */
[----:B------:R-:W-:Y:S01]  /*6ff0*/  F2FP.F16.E4M3.UNPACK_B R118, R151 ;  /* 0x00000097ff76723e */ /* 0x000fe200020006ff */
[C---:B------:R-:W-:Y:S01]  /*7000*/  FMUL R7, R70.reuse, R7 ;  /* 0x0000000746077220 */ /* 0x040fe20000400000 */
[C---:B------:R-:W-:Y:S01]  /*7010*/  FMUL R6, R70.reuse, R10 ;  /* 0x0000000a46067220 */ /* 0x040fe20000400000 */
[----:B------:R-:W-:Y:S01]  /*7020*/  F2FP.F16.E4M3.UNPACK_B R120, R151.H1 ;  /* 0x00000097ff78723e */ /* 0x000fe200030006ff */
[C---:B------:R-:W-:Y:S01]  /*7030*/  FFMA R3, R73.reuse, R74, R3 ;  /* 0x0000004a49037223 */ /* 0x040fe20000000003 */
[C---:B------:R-:W-:Y:S01]  /*7040*/  FFMA R7, R73.reuse, R76, R7 ;  /* 0x0000004c49077223 */ /* 0x040fe20000000007 */
[----:B------:R-:W-:Y:S01]  /*7050*/  F2FP.F16.E4M3.UNPACK_B R122, R152 ;  /* 0x00000098ff7a723e */ /* 0x000fe200020006ff */
[C---:B------:R-:W-:Y:S01]  /*7060*/  FFMA R4, R73.reuse, R77, R4 ;  /* 0x0000004d49047223 */ /* 0x040fe20000000004 */
[C---:B------:R-:W-:Y:S01]  /*7070*/  FFMA R5, R73.reuse, R78, R5 ;  /* 0x0000004e49057223 */ /* 0x040fe20000000005 */
[----:B------:R-:W-:Y:S01]  /*7080*/  F2FP.F16.E4M3.UNPACK_B R124, R152.H1 ;  /* 0x00000098ff7c723e */ /* 0x000fe200030006ff */
[----:B------:R-:W-:Y:S01]  /*7090*/  FFMA R6, R73, R79, R6 ;  /* 0x0000004f49067223 */ /* 0x000fe20000000006 */
[----:B------:R-:W-:Y:S01]  /*70a0*/  F2FP.SATFINITE.E4M3.F32.PACK_AB_MERGE_C R179, R7, R3, RZ ;  /* 0x0000000307b3723e */ /* 0x000fe200048070ff */
[--C-:B------:R-:W-:Y:S02]  /*70b0*/  HADD2.F32 R117, -RZ, R118.reuse.H0_H0 ;  /* 0x20000076ff757230 */ /* 0x100fe40000004100 */
[----:B------:R-:W-:Y:S01]  /*70c0*/  FMUL R11, R70, R11 ;  /* 0x0000000b460b7220 */ /* 0x000fe20000400000 */
[----:B------:R-:W-:Y:S01]  /*70d0*/  HADD2.F32 R118, -RZ, R118.H1_H1 ;  /* 0x30000076ff767230 */ /* 0x000fe20000004100 */
[----:B------:R-:W-:Y:S01]  /*70e0*/  F2FP.SATFINITE.E4M3.F32.PACK_AB_MERGE_C R184, R2, R0, R179 ;  /* 0x0000000002b8723e */ /* 0x000fe200048070b3 */
[--C-:B------:R-:W-:Y:S01]  /*70f0*/  HADD2.F32 R121, -RZ, R122.reuse.H0_H0 ;  /* 0x2000007aff797230 */ /* 0x100fe20000004100 */
[----:B------:R-:W-:Y:S01]  /*7100*/  IADD3 R179, PT, PT, R183, R178, RZ ;  /* 0x000000b2b7b37210 */ /* 0x000fe20007ffe0ff */
[C---:B------:R-:W-:Y:S01]  /*7110*/  FFMA R11, R73.reuse, R80, R11 ;  /* 0x00000050490b7223 */ /* 0x040fe2000000000b */
[C---:B------:R-:W-:Y:S01]  /*7120*/  FFMA R8, R73.reuse, R81, R8 ;  /* 0x0000005149087223 */ /* 0x040fe20000000008 */
[----:B------:R-:W-:Y:S01]  /*7130*/  FFMA R9, R73, R82, R9 ;  /* 0x0000005249097223 */ /* 0x000fe20000000009 */
[----:B------:R-:W-:Y:S02]  /*7140*/  HADD2.F32 R122, -RZ, R122.H1_H1 ;  /* 0x3000007aff7a7230 */ /* 0x000fe40000004100 */
[C---:B------:R-:W-:Y:S01]  /*7150*/  FMUL R10, R70.reuse, R14 ;  /* 0x0000000e460a7220 */ /* 0x040fe20000400000 */
[----:B------:R-:W-:Y:S01]  /*7160*/  HADD2.F32 R84, -RZ, R84.H1_H1 ;  /* 0x30000054ff547230 */ /* 0x000fe20000004100 */
[----:B------:R-:W-:Y:S01]  /*7170*/  F2FP.SATFINITE.E4M3.F32.PACK_AB_MERGE_C R185, R11, R6, RZ ;  /* 0x000000060bb9723e */ /* 0x000fe200048070ff */
[C---:B------:R-:W-:Y:S01]  /*7180*/  FMUL R15, R70.reuse, R15 ;  /* 0x0000000f460f7220 */ /* 0x040fe20000400000 */
[--C-:B------:R-:W-:Y:S02]  /*7190*/  HADD2.F32 R87, -RZ, R88.reuse.H0_H0 ;  /* 0x20000058ff577230 */ /* 0x100fe40000004100 */
[----:B------:R-:W-:Y:S01]  /*71a0*/  FFMA R10, R73, R83, R10 ;  /* 0x00000053490a7223 */ /* 0x000fe2000000000a */
[----:B------:R-:W-:Y:S01]  /*71b0*/  F2FP.SATFINITE.E4M3.F32.PACK_AB_MERGE_C R185, R5, R4, R185 ;  /* 0x0000000405b9723e */ /* 0x000fe200048070b9 */
[C---:B------:R-:W-:Y:S01]  /*71c0*/  FFMA R15, R73.reuse, R84, R15 ;  /* 0x00000054490f7223 */ /* 0x040fe2000000000f */
[C---:B------:R-:W-:Y:S01]  /*71d0*/  FFMA R12, R73.reuse, R85, R12 ;  /* 0x00000055490c7223 */ /* 0x040fe2000000000c */
[----:B------:R-:W-:Y:S01]  /*71e0*/  FFMA R13, R73, R86, R13 ;  /* 0x00000056490d7223 */ /* 0x000fe2000000000d */
[----:B------:R-:W-:Y:S02]  /*71f0*/  HADD2.F32 R88, -RZ, R88.H1_H1 ;  /* 0x30000058ff587230 */ /* 0x000fe40000004100 */
[C---:B------:R-:W-:Y:S01]  /*7200*/  FMUL R14, R70.reuse, R18 ;  /* 0x00000012460e7220 */ /* 0x040fe20000400000 */
[----:B------:R-:W-:Y:S01]  /*7210*/  F2FP.F16.E4M3.UNPACK_B R126, R153 ;  /* 0x00000099ff7e723e */ /* 0x000fe200020006ff */
[C---:B------:R-:W-:Y:S01]  /*7220*/  FMUL R19, R70.reuse, R19 ;  /* 0x0000001346137220 */ /* 0x040fe20000400000 */
[----:B------:R-:W-:Y:S01]  /*7230*/  HADD2.F32 R91, -RZ, R92.H0_H0 ;  /* 0x2000005cff5b7230 */ /* 0x000fe20000004100 */
[----:B------:R-:W-:Y:S01]  /*7240*/  F2FP.SATFINITE.E4M3.F32.PACK_AB_MERGE_C R186, R15, R10, RZ ;  /* 0x0000000a0fba723e */ /* 0x000fe200048070ff */
[C---:B------:R-:W-:Y:S01]  /*7250*/  FFMA R14, R73.reuse, R87, R14 ;  /* 0x00000057490e7223 */ /* 0x040fe2000000000e */
[C---:B------:R-:W-:Y:S01]  /*7260*/  FFMA R19, R73.reuse, R88, R19 ;  /* 0x0000005849137223 */ /* 0x040fe20000000013 */
[C---:B------:R-:W-:Y:S01]  /*7270*/  FFMA R16, R73.reuse, R89, R16 ;  /* 0x0000005949107223 */ /* 0x040fe20000000010 */
[----:B------:R-:W-:Y:S01]  /*7280*/  F2FP.F16.E4M3.UNPACK_B R128, R153.H1 ;  /* 0x00000099ff80723e */ /* 0x000fe200030006ff */
[----:B------:R-:W-:Y:S01]  /*7290*/  FFMA R17, R73, R90, R17 ;  /* 0x0000005a49117223 */ /* 0x000fe20000000011 */
[----:B------:R-:W-:Y:S01]  /*72a0*/  F2FP.SATFINITE.E4M3.F32.PACK_AB_MERGE_C R186, R9, R8, R186 ;  /* 0x0000000809ba723e */ /* 0x000fe200048070ba */
[--C-:B------:R-:W-:Y:S01]  /*72b0*/  HADD2.F32 R125, -RZ, R126.reuse.H0_H0 ;  /* 0x2000007eff7d7230 */ /* 0x100fe20000004100 */
[----:B------:R-:W-:Y:S01]  /*72c0*/  F2FP.SATFINITE.E4M3.F32.PACK_AB_MERGE_C R187, R19, R14, RZ ;  /* 0x0000000e13bb723e */ /* 0x000fe200048070ff */
[----:B------:R-:W-:Y:S02]  /*72d0*/  HADD2.F32 R126, -RZ, R126.H1_H1 ;  /* 0x3000007eff7e7230 */ /* 0x000fe40000004100 */
[C---:B------:R-:W-:Y:S01]  /*72e0*/  FMUL R18, R70.reuse, R22 ;  /* 0x0000001646127220 */ /* 0x040fe20000400000 */
[----:B------:R-:W-:Y:S01]  /*72f0*/  HADD2.F32 R92, -RZ, R92.H1_H1 ;  /* 0x3000005cff5c7230 */ /* 0x000fe20000004100 */
[----:B------:R-:W-:Y:S01]  /*7300*/  F2FP.SATFINITE.E4M3.F32.PACK_AB_MERGE_C R187, R13, R12, R187 ;  /* 0x0000000c0dbb723e */ /* 0x000fe200048070bb */
[C---:B------:R-:W-:Y:S01]  /*7310*/  FMUL R23, R70.reuse, R23 ;  /* 0x0000001746177220 */ /* 0x040fe20000400000 */
[--C-:B------:R-:W-:Y:S02]  /*7320*/  HADD2.F32 R95, -RZ, R96.reuse.H0_H0 ;  /* 0x20000060ff5f7230 */ /* 0x100fe40000004100 */
[C---:B------:R-:W-:Y:S01]  /*7330*/  FFMA R18, R73.reuse, R91, R18 ;  /* 0x0000005b49127223 */ /* 0x040fe20000000012 */
[----:B------:R-:W-:Y:S01]  /*7340*/  HADD2.F32 R96, -RZ, R96.H1_H1 ;  /* 0x30000060ff607230 */ /* 0x000fe20000004100 */
[----:B------:R1:W-:Y:S01]  /*7350*/  STS.128 [R137+UR44+0x8200], R184 ;  /* 0x008200b889007988 */ /* 0x0003e20008000c2c */
[C---:B------:R-:W-:Y:S01]  /*7360*/  FFMA R23, R73.reuse, R92, R23 ;  /* 0x0000005c49177223 */ /* 0x040fe20000000017 */
[C---:B------:R-:W-:Y:S01]  /*7370*/  FFMA R20, R73.reuse, R93, R20 ;  /* 0x0000005d49147223 */ /* 0x040fe20000000014 */
[----:B------:R-:W-:Y:S01]  /*7380*/  FFMA R21, R73, R94, R21 ;  /* 0x0000005e49157223 */ /* 0x000fe20000000015 */
        /* <DEDUP_REMOVED lines=20> */
[----:B------:R-:W-:Y:S02]  /*74d0*/  HADD2.F32 R104, -RZ, R104.H1_H1 ;  /* 0x30000068ff687230 */ /* 0x000fe40000004100 */
        /* <DEDUP_REMOVED lines=24> */
[----:B------:R1:W-:Y:S01]  /*7660*/  STS.128 [R178+0x8010], R192 ;  /* 0x008010c0b2007388 */ /* 0x0003e20000000c00 */
[C---:B------:R-:W-:Y:S01]  /*7670*/  FFMA R39, R73.reuse, R108, R39 ;  /* 0x0000006c49277223 */ /* 0x040fe20000000027 */
[C---:B------:R-:W-:Y:S01]  /*7680*/  FFMA R36, R73.reuse, R109, R36 ;  /* 0x0000006d49247223 */ /* 0x040fe20000000024 */
[----:B------:R-:W-:Y:S01]  /*7690*/  FFMA R37, R73, R110, R37 ;  /* 0x0000006e49257223 */ /* 0x000fe20000000025 */
[----:B------:R-:W-:Y:S01]  /*76a0*/  FMUL R38, R70, R42 ;  /* 0x0000002a46267220 */ /* 0x000fe20000400000 */
[----:B------:R-:W-:Y:S01]  /*76b0*/  ISETP.NE.AND P0, PT, R176, RZ, PT ;  /* 0x000000ffb000720c */ /* 0x000fe20003f05270 */
[C---:B------:R-:W-:Y:S01]  /*76c0*/  FMUL R43, R70.reuse, R43 ;  /* 0x0000002b462b7220 */ /* 0x040fe20000400000 */
[--C-:B------:R-:W-:Y:S01]  /*76d0*/  HADD2.F32 R115, -RZ, R116.reuse.H0_H0 ;  /* 0x20000074ff737230 */ /* 0x100fe20000004100 */
[----:B------:R-:W-:Y:S01]  /*76e0*/  F2FP.SATFINITE.E4M3.F32.PACK_AB_MERGE_C R196, R39, R34, RZ ;  /* 0x0000002227c4723e */ /* 0x000fe200048070ff */
[C---:B------:R-:W-:Y:S01]  /*76f0*/  FFMA R38, R73.reuse, R111, R38 ;  /* 0x0000006f49267223 */ /* 0x040fe20000000026 */
[C---:B------:R-:W-:Y:S01]  /*7700*/  FFMA R43, R73.reuse, R112, R43 ;  /* 0x00000070492b7223 */ /* 0x040fe2000000002b */
[----:B------:R-:W-:Y:S01]  /*7710*/  FFMA R40, R73, R113, R40 ;  /* 0x0000007149287223 */ /* 0x000fe20000000028 */
[----:B------:R-:W-:Y:S01]  /*7720*/  F2FP.SATFINITE.E4M3.F32.PACK_AB_MERGE_C R196, R33, R32, R196 ;  /* 0x0000002021c4723e */ /* 0x000fe200048070c4 */
[----:B------:R-:W-:Y:S01]  /*7730*/  FFMA R41, R73, R114, R41 ;  /* 0x0000007249297223 */ /* 0x000fe20000000029 */
[----:B------:R-:W-:Y:S01]  /*7740*/  HADD2.F32 R116, -RZ, R116.H1_H1 ;  /* 0x30000074ff747230 */ /* 0x000fe20000004100 */
[----:B------:R-:W-:Y:S01]  /*7750*/  F2FP.SATFINITE.E4M3.F32.PACK_AB_MERGE_C R197, R43, R38, RZ ;  /* 0x000000262bc5723e */ /* 0x000fe200048070ff */
[C---:B------:R-:W-:Y:S01]  /*7760*/  FMUL R42, R70.reuse, R46 ;  /* 0x0000002e462a7220 */ /* 0x040fe20000400000 */
[C---:B------:R-:W-:Y:S01]  /*7770*/  FMUL R47, R70.reuse, R47 ;  /* 0x0000002f462f7220 */ /* 0x040fe20000400000 */
[--C-:B------:R-:W-:Y:S01]  /*7780*/  HADD2.F32 R119, -RZ, R120.reuse.H0_H0 ;  /* 0x20000078ff777230 */ /* 0x100fe20000004100 */
[----:B------:R-:W-:Y:S01]  /*7790*/  F2FP.SATFINITE.E4M3.F32.PACK_AB_MERGE_C R197, R37, R36, R197 ;  /* 0x0000002425c5723e */ /* 0x000fe200048070c5 */
[C---:B------:R-:W-:Y:S01]  /*77a0*/  FFMA R42, R73.reuse, R115, R42 ;  /* 0x00000073492a7223 */ /* 0x040fe2000000002a */
[C---:B------:R-:W-:Y:S01]  /*77b0*/  FFMA R47, R73.reuse, R116, R47 ;  /* 0x00000074492f7223 */ /* 0x040fe2000000002f */
[----:B------:R-:W-:Y:S01]  /*77c0*/  FFMA R44, R73, R117, R44 ;  /* 0x00000075492c7223 */ /* 0x000fe2000000002c */
[----:B------:R-:W-:Y:S01]  /*77d0*/  ISETP.NE.AND P6, PT, R189, RZ, PT ;  /* 0x000000ffbd00720c */ /* 0x000fe20003fc5270 */
[----:B------:R-:W-:Y:S01]  /*77e0*/  FFMA R45, R73, R118, R45 ;  /* 0x00000076492d7223 */ /* 0x000fe2000000002d */
[----:B------:R-:W-:Y:S01]  /*77f0*/  HADD2.F32 R120, -RZ, R120.H1_H1 ;  /* 0x30000078ff787230 */ /* 0x000fe20000004100 */
[----:B------:R-:W-:Y:S01]  /*7800*/  F2FP.SATFINITE.E4M3.F32.PACK_AB_MERGE_C R198, R47, R42, RZ ;  /* 0x0000002a2fc6723e */ /* 0x000fe200048070ff */
[C---:B------:R-:W-:Y:S01]  /*7810*/  FMUL R46, R70.reuse, R50 ;  /* 0x00000032462e7220 */ /* 0x040fe20000400000 */
[C---:B------:R-:W-:Y:S01]  /*7820*/  FMUL R51, R70.reuse, R51 ;  /* 0x0000003346337220 */ /* 0x040fe20000400000 */
[--C-:B------:R-:W-:Y:S02]  /*7830*/  HADD2.F32 R123, -RZ, R124.reuse.H0_H0 ;  /* 0x2000007cff7b7230 */ /* 0x100fe40000004100 */
[C---:B------:R-:W-:Y:S01]  /*7840*/  FMUL R50, R70.reuse, R54 ;  /* 0x0000003646327220 */ /* 0x040fe20000400000 */
[C---:B------:R-:W-:Y:S01]  /*7850*/  FFMA R46, R73.reuse, R119, R46 ;  /* 0x00000077492e7223 */ /* 0x040fe2000000002e */
[----:B------:R-:W-:Y:S02]  /*7860*/  HADD2.F32 R124, -RZ, R124.H1_H1 ;  /* 0x3000007cff7c7230 */ /* 0x000fe40000004100 */
[C---:B------:R-:W-:Y:S01]  /*7870*/  FFMA R51, R73.reuse, R120, R51 ;  /* 0x0000007849337223 */ /* 0x040fe20000000033 */
[C---:B------:R-:W-:Y:S01]  /*7880*/  FMUL R55, R70.reuse, R55 ;  /* 0x0000003746377220 */ /* 0x040fe20000400000 */
[C---:B------:R-:W-:Y:S01]  /*7890*/  FFMA R48, R73.reuse, R121, R48 ;  /* 0x0000007949307223 */ /* 0x040fe20000000030 */
[C---:B------:R-:W-:Y:S01]  /*78a0*/  FFMA R49, R73.reuse, R122, R49 ;  /* 0x0000007a49317223 */ /* 0x040fe20000000031 */
[--C-:B------:R-:W-:Y:S02]  /*78b0*/  HADD2.F32 R127, -RZ, R128.reuse.H0_H0 ;  /* 0x20000080ff7f7230 */ /* 0x100fe40000004100 */
[C---:B------:R-:W-:Y:S01]  /*78c0*/  FFMA R50, R73.reuse, R123, R50 ;  /* 0x0000007b49327223 */ /* 0x040fe20000000032 */
[----:B------:R-:W-:Y:S02]  /*78d0*/  HADD2.F32 R128, -RZ, R128.H1_H1 ;  /* 0x30000080ff807230 */ /* 0x000fe40000004100 */
[C---:B------:R-:W-:Y:S01]  /*78e0*/  FMUL R54, R70.reuse, R58 ;  /* 0x0000003a46367220 */ /* 0x040fe20000400000 */
        /* <DEDUP_REMOVED lines=16> */
[----:B------:R-:W-:Y:S01]  /*79f0*/  FFMA R63, R73, R132, R63 ;  /* 0x00000084493f7223 */ /* 0x000fe2000000003f */
[----:B------:R-:W-:Y:S01]  /*7a00*/  FMUL R67, R70, R67 ;  /* 0x0000004346437220 */ /* 0x000fe20000400000 */
[----:B------:R-:W-:Y:S01]  /*7a10*/  F2FP.SATFINITE.E4M3.F32.PACK_AB_MERGE_C R199, R51, R46, RZ ;  /* 0x0000002e33c7723e */ /* 0x000fe200048070ff */
[C---:B------:R-:W-:Y:S01]  /*7a20*/  FFMA R60, R73.reuse, R133, R60 ;  /* 0x00000085493c7223 */ /* 0x040fe2000000003c */
[C---:B------:R-:W-:Y:S01]  /*7a30*/  FFMA R61, R73.reuse, R134, R61 ;  /* 0x00000086493d7223 */ /* 0x040fe2000000003d */
[C---:B------:R-:W-:Y:S01]  /*7a40*/  FFMA R62, R73.reuse, R135, R62 ;  /* 0x00000087493e7223 */ /* 0x040fe2000000003e */
[----:B------:R-:W-:Y:S01]  /*7a50*/  FFMA R67, R73, R136, R67 ;  /* 0x0000008849437223 */ /* 0x000fe20000000043 */
[----:B------:R-:W-:Y:S02]  /*7a60*/  F2FP.SATFINITE.E4M3.F32.PACK_AB_MERGE_C R198, R41, R40, R198 ;  /* 0x0000002829c6723e */ /* 0x000fe400048070c6 */
[----:B------:R-:W-:Y:S02]  /*7a70*/  F2FP.SATFINITE.E4M3.F32.PACK_AB_MERGE_C R199, R45, R44, R199 ;  /* 0x0000002c2dc7723e */ /* 0x000fe400048070c7 */
[----:B------:R-:W-:Y:S02]  /*7a80*/  F2FP.SATFINITE.E4M3.F32.PACK_AB_MERGE_C R200, R55, R50, RZ ;  /* 0x0000003237c8723e */ /* 0x000fe400048070ff */
[----:B------:R-:W-:Y:S01]  /*7a90*/  F2FP.SATFINITE.E4M3.F32.PACK_AB_MERGE_C R201, R59, R54, RZ ;  /* 0x000000363bc9723e */ /* 0x000fe200048070ff */
[----:B------:R1:W-:Y:S01]  /*7aa0*/  STS.128 [R180+0x8020], R196 ;  /* 0x008020c4b4007388 */ /* 0x0003e20000000c00 */
[----:B------:R-:W-:Y:S02]  /*7ab0*/  F2FP.SATFINITE.E4M3.F32.PACK_AB_MERGE_C R202, R63, R58, RZ ;  /* 0x0000003a3fca723e */ /* 0x000fe400048070ff */
[----:B------:R-:W-:Y:S02]  /*7ac0*/  F2FP.SATFINITE.E4M3.F32.PACK_AB_MERGE_C R203, R67, R62, RZ ;  /* 0x0000003e43cb723e */ /* 0x000fe400048070ff */
[----:B------:R-:W-:Y:S02]  /*7ad0*/  F2FP.SATFINITE.E4M3.F32.PACK_AB_MERGE_C R200, R49, R48, R200 ;  /* 0x0000003031c8723e */ /* 0x000fe400048070c8 */
[----:B------:R-:W-:Y:S02]  /*7ae0*/  F2FP.SATFINITE.E4M3.F32.PACK_AB_MERGE_C R201, R53, R52, R201 ;  /* 0x0000003435c9723e */ /* 0x000fe400048070c9 */
[----:B------:R-:W-:Y:S02]  /*7af0*/  F2FP.SATFINITE.E4M3.F32.PACK_AB_MERGE_C R202, R57, R56, R202 ;  /* 0x0000003839ca723e */ /* 0x000fe400048070ca */
[----:B------:R-:W-:Y:S02]  /*7b00*/  F2FP.SATFINITE.E4M3.F32.PACK_AB_MERGE_C R203, R61, R60, R203 ;  /* 0x0000003c3dcb723e */ /* 0x000fe400048070cb */
[----:B------:R-:W-:Y:S02]  /*7b10*/  LEA R191, R168, UR44, 0x3 ;  /* 0x0000002ca8bf7c11 */ /* 0x000fe4000f8e18ff */
[----:B------:R-:W-:Y:S01]  /*7b20*/  @P6 SHF.L.U32 R204, R167, 0x1f, RZ ;  /* 0x0000001fa7cc6819 */ /* 0x000fe200000006ff */
[----:B------:R1:W-:Y:S01]  /*7b30*/  STS.128 [R179+0x8010], R200 ;  /* 0x008010c8b3007388 */ /* 0x0003e20000000c00 */
[----:B------:R-:W-:Y:S01]  /*7b40*/  @!PT LDS RZ, [RZ] ;  /* 0x00000000fffff984 */ /* 0x000fe20000000800 */
[----:B------:R-:W-:Y:S01]  /*7b50*/  @!PT LDS RZ, [RZ] ;  /* 0x00000000fffff984 */ /* 0x000fe20000000800 */
[----:B------:R-:W-:Y:S01]  /*7b60*/  @!PT LDS RZ, [RZ] ;  /* 0x00000000fffff984 */ /* 0x000fe20000000800 */
[----:B------:R-:W-:Y:S01]  /*7b70*/  @!PT LDS RZ, [RZ] ;  /* 0x00000000fffff984 */ /* 0x000fe20000000800 */
[----:B------:R2:W-:Y:S07]  /*7b80*/  MEMBAR.ALL.CTA ;  /* 0x0000000000007992 */ /* 0x0005ee0000008000 */
[----:B--2---:R-:W2:Y:S02]  /*7b90*/  FENCE.VIEW.ASYNC.S ;  /* 0x00000000000073c6 */ /* 0x004ea40000000000 */
[----:B--2---:R-:W-:Y:S06]  /*7ba0*/  BAR.SYNC.DEFER_BLOCKING 0x1, 0x80 ;  /* 0x0042000000007b1d */ /* 0x004fec0000010000 */
[----:B------:R-:W-:Y:S05]  /*7bb0*/  @P0 BRA `(.L_x_117) ;  /* 0x0000000000280947 */ /* 0x000fea0003800000 */
[----:B------:R-:W-:Y:S01]  /*7bc0*/  UIADD3 UR4, UPT, UPT, UR44, 0x8200, URZ ;  /* 0x000082002c047890 */ /* 0x000fe2000fffe0ff */
[----:B------:R-:W-:Y:S05]  /*7bd0*/  UMOV UR51, UR36 ;  /* 0x0000002400337c82 */ /* 0x000fea0008000000 */
[----:B------:R-:W-:Y:S01]  /*7be0*/  MOV R175, UR4 ;  /* 0x0000000400af7c02 */ /* 0x000fe20008000f00 */
[----:B------:R-:W-:Y:S03]  /*7bf0*/  UIADD3 UR4, UP0, UPT, UR62, 0x680, URZ ;  /* 0x000006803e047890 */ /* 0x000fe6000ff1e0ff */
[----:B------:R-:W-:Y:S01]  /*7c00*/  R2UR UR48, R175 ;  /* 0x00000000af3072ca */ /* 0x000fe200000e0000 */
[----:B------:R-:W-:Y:S11]  /*7c10*/  UIADD3.X UR5, UPT, UPT, URZ, UR63, URZ, UP0, !UPT ;  /* 0x0000003fff057290 */ /* 0x000ff600087fe4ff */
[----:B------:R-:W-:Y:S01]  /*7c20*/  @!UPT UIADD3 URZ, UPT, UPT, URZ, URZ, URZ ;  /* 0x000000fffffff290 */ /* 0x000fe2000fffe0ff */
[----:B------:R2:W-:Y:S01]  /*7c30*/  UTMASTG.3D [UR48], [UR4] ;  /* 0x00000030040073b5 */ /* 0x0005e20008010000 */
[----:B------:R0:W-:Y:S01]  /*7c40*/  UTMACMDFLUSH ;  /* 0x00000000000079b7 */ /* 0x0001e20000000000 */
[----:B--2---:R-:W-:Y:S04]  /*7c50*/  DEPBAR.LE SB0, 0x1 ;  /* 0x000080400000791a */ /* 0x004fe80000000000 */
.L_x_117:
[----:B------:R-:W-:Y:S05]  /*7c60*/  BSYNC.RECONVERGENT B0 ;  /* 0x0000000000007941 */ /* 0x000fea0003800200 */
.L_x_116:
[----:B------:R-:W-:Y:S06]  /*7c70*/  BAR.SYNC.DEFER_BLOCKING 0x1, 0x80 ;  /* 0x0042000000007b1d */ /* 0x000fec0000010000 */
[----:B------:R-:W2:Y:S01]  /*7c80*/  @P6 SYNCS.PHASECHK.TRANS64.TRYWAIT P0, [R191+URZ+0x50], R204 ;  /* 0x000050ccbf0065a7 */ /* 0x000ea200080011ff */
[----:B------:R-:W-:Y:S01]  /*7c90*/  BSSY B1, `(.L_x_118) ;  /* 0x0000023000017945 */ /* 0x000fe20003800000 */
[----:B--2---:R-:W-:Y:S03]  /*7ca0*/  @P6 SEL R181, RZ, 0x1, !P0 ;  /* 0x00000001ffb56807 */ /* 0x004fe60004000000 */
[----:B------:R-:W-:Y:S05]  /*7cb0*/  @!P6 BRA `(.L_x_119) ;  /* 0x000000000080e947 */ /* 0x000fea0003800000 */
[----:B------:R-:W-:Y:S01]  /*7cc0*/  ISETP.NE.AND P1, PT, R182, RZ, PT ;  /* 0x000000ffb600720c */ /* 0x000fe20003f25270 */
[----:B------:R-:W-:Y:S01]  /*7cd0*/  BSSY B0, `(.L_x_120) ;  /* 0x000000a000007945 */ /* 0x000fe20003800000 */
[----:B------:R-:W-:Y:S11]  /*7ce0*/  ISETP.NE.AND P0, PT, R181, RZ, PT ;  /* 0x000000ffb500720c */ /* 0x000ff60003f05270 */
[----:B------:R-:W-:Y:S04]  /*7cf0*/  @P1 IMAD R3, R168, 0x2000, R173 ;  /* 0x00002000a8031824 */ /* 0x000fe800078e02ad */
[C---:B------:R-:W-:Y:S01]  /*7d00*/  @P1 IMAD.IADD R6, R3.reuse, 0x1, R188 ;  /* 0x0000000103061824 */ /* 0x040fe200078e02bc */
[----:B------:R-:W-:Y:S03]  /*7d10*/  @P1 IADD3 R4, PT, PT, R3, R190, RZ ;  /* 0x000000be03041210 */ /* 0x000fe60007ffe0ff */
[----:B------:R-:W-:Y:S01]  /*7d20*/  @P1 IMAD.IADD R2, R183, 0x1, R6 ;  /* 0x00000001b7021824 */ /* 0x000fe200078e0206 */
[----:B------:R-:W-:Y:S06]  /*7d30*/  @P0 BRA `(.L_x_121) ;  /* 0x00000000000c0947 */ /* 0x000fec0003800000 */
[----:B------:R-:W-:Y:S04]  /*7d40*/  SHF.L.U32 R0, R167, 0x1f, RZ ;  /* 0x0000001fa7007819 */ /* 0x000fe800000006ff */
[----:B------:R-:W2:Y:S02]  /*7d50*/  SYNCS.PHASECHK.TRANS64.TRYWAIT P0, [R191+URZ+0x50], R0 ;  /* 0x00005000bf0075a7 */ /* 0x000ea400080011ff */
[----:B--2---:R-:W-:Y:S05]  /*7d60*/  @!P0 BRA `(.L_x_122) ;  /* 0x0000004c003c8947 */ /* 0x004fea0003800000 */
.L_x_121:
[----:B------:R-:W-:Y:S05]  /*7d70*/  BSYNC B0 ;  /* 0x0000000000007941 */ /* 0x000fea0003800000 */
.L_x_120:
[----:B------:R-:W-:Y:S01]  /*7d80*/  ISETP.NE.AND P0, PT, R182, RZ, PT ;  /* 0x000000ffb600720c */ /* 0x000fe20003f05270 */
[----:B--2---:R-:W-:Y:S02]  /*7d90*/  VIADD R191, R191, 0x70 ;  /* 0x00000070bfbf7836 */ /* 0x004fe40000000000 */
[----:B------:R-:W-:Y:S02]  /*7da0*/  IMAD.U32 R0, RZ, RZ, UR45 ;  /* 0x0000002dff007e24 */ /* 0x000fe4000f8e00ff */
[----:B------:R-:W-:Y:S03]  /*7db0*/  VIADD R168, R168, 0x1 ;  /* 0x00000001a8a87836 */ /* 0x000fe60000000000 */
[----:B------:R-:W-:Y:S05]  /*7dc0*/  PRMT R0, R0, 0x654, R191 ;  /* 0x0000065400007816 */ /* 0x000fea00000000bf */
[----:B------:R2:W3:Y:S04]  /*7dd0*/  @P0 LDS.128 R140, [R3] ;  /* 0x00000000038c0984 */ /* 0x0004e80000000c00 */
[----:B------:R2:W4:Y:S04]  /*7de0*/  @P0 LDS.128 R148, [R4+0x20] ;  /* 0x0000200004940984 */ /* 0x0005280000000c00 */
        /* <DEDUP_REMOVED lines=12> */
[----:B--234-:R-:W-:Y:S02]  /*7eb0*/  LOP3.LUT R167, R167, R0, RZ, 0x3c, !PT ;  /* 0x00000000a7a77212 */ /* 0x01cfe400078e3cff */
.L_x_119:
[----:B------:R-:W-:Y:S05]  /*7ec0*/  BSYNC B1 ;  /* 0x0000000000017941 */ /* 0x000fea0003800000 */
.L_x_118:
[----:B------:R-:W-:Y:S01]  /*7ed0*/  VIADD R0, R71, 0x40 ;  /* 0x0000004047007836 */ /* 0x000fe20000000000 */
[----:B------:R-:W-:Y:S04]  /*7ee0*/  BSSY.RECONVERGENT B6, `(.L_x_123) ;  /* 0x0000015000067945 */ /* 0x000fe80003800200 */
[----:B------:R-:W-:Y:S04]  /*7ef0*/  SHF.R.U32.HI R0, RZ, 0x15, R0 ;  /* 0x00000015ff007819 */ /* 0x000fe80000011600 */
[----:B------:R-:W-:Y:S11]  /*7f00*/  LOP3.LUT P0, RZ, R0, 0x3, R159, 0x48, !PT ;  /* 0x0000000300ff7812 */ /* 0x000ff6000780489f */
[----:B------:R-:W-:Y:S02]  /*7f10*/  @!UPT UIADD3 URZ, UPT, UPT, URZ, URZ, URZ ;  /* 0x000000fffffff290 */ /* 0x000fe4000fffe0ff */
        /* <DEDUP_REMOVED lines=8> */
[----:B------:R-:W5:Y:S01]  /*7fa0*/  LDCU.64 UR4, c[0x4][0x18] ;  /* 0x01000300ff0477ac */ /* 0x000f620008000a00 */
[----:B--2---:R-:W-:Y:S01]  /*7fb0*/  MOV R5, UR9 ;  /* 0x0000000900057c02 */ /* 0x004fe20008000f00 */
[----:B------:R-:W-:Y:S01]  /*7fc0*/  IMAD.U32 R4, RZ, RZ, UR8 ;  /* 0x00000008ff047e24 */ /* 0x000fe2000f8e00ff */
[----:B---3--:R-:W-:Y:S01]  /*7fd0*/  MOV R7, UR7 ;  /* 0x0000000700077c02 */ /* 0x008fe20008000f00 */
[----:B------:R-:W-:Y:S01]  /*7fe0*/  IMAD.U32 R6, RZ, RZ, UR6 ;  /* 0x00000006ff067e24 */ /* 0x000fe2000f8e00ff */
[----:B-----5:R-:W-:Y:S01]  /*7ff0*/  MOV R11, UR5 ;  /* 0x00000005000b7c02 */ /* 0x020fe20008000f00 */
[----:B------:R-:W-:Y:S02]  /*8000*/  IMAD.U32 R10, RZ, RZ, UR4 ;  /* 0x00000004ff0a7e24 */ /* 0x000fe4000f8e00ff */
[----:B------:R-:W-:Y:S07]  /*8010*/  LEPC R20, `(.L_x_124) ;  /* 0x000000001014794e */ /* 0x000fee0000000000 */
[----:B-1--4-:R-:W-:Y:S05]  /*8020*/  CALL.ABS.NOINC R2 ;  /* 0x0000000002007343 */ /* 0x012fea0003c00000 */
.L_x_124:
[----:B------:R-:W-:Y:S05]  /*8030*/  BSYNC.RECONVERGENT B6 ;  /* 0x0000000000067941 */ /* 0x000fea0003800200 */
.L_x_123:
[----:B------:R-:W-:Y:S01]  /*8040*/  F2FP.F16.E4M3.UNPACK_B R4, R141 ;  /* 0x0000008dff04723e */ /* 0x000fe200020006ff */
[----:B------:R-:W-:Y:S05]  /*8050*/  WARPSYNC.ALL ;  /* 0x0000000000007948 */ /* 0x000fea0003800000 */
[----:B------:R-:W-:Y:S01]  /*8060*/  R2UR UR4, R71 ;  /* 0x00000000470472ca */ /* 0x000fe200000e0000 */
[--C-:B------:R-:W-:Y:S01]  /*8070*/  HADD2.F32 R78, -RZ, R4.reuse.H0_H0 ;  /* 0x20000004ff4e7230 */ /* 0x100fe20000004100 */
[-C--:B------:R-:W-:Y:S01]  /*8080*/  F2FP.F16.E4M3.UNPACK_B R0, R140.reuse ;  /* 0x0000008cff00723e */ /* 0x080fe200020006ff */
[----:B------:R-:W-:Y:S01]  /*8090*/  HADD2.F32 R75, -RZ, R4.H1_H1 ;  /* 0x30000004ff4b7230 */ /* 0x000fe20000004100 */
[----:B------:R-:W-:Y:S01]  /*80a0*/  F2FP.F16.E4M3.UNPACK_B R4, R143 ;  /* 0x0000008fff04723e */ /* 0x000fe200020006ff */
[----:B------:R-:W-:Y:S01]  /*80b0*/  BSSY.RECONVERGENT B0, `(.L_x_125) ;  /* 0x0000116000007945 */ /* 0x000fe20003800200 */
[----:B------:R-:W-:Y:S01]  /*80c0*/  F2FP.F16.E4M3.UNPACK_B R3, R140.H1 ;  /* 0x0000008cff03723e */ /* 0x000fe200030006ff */
[--C-:B------:R-:W-:Y:S01]  /*80d0*/  HADD2.F32 R2, -RZ, R0.reuse.H0_H0 ;  /* 0x20000000ff027230 */ /* 0x100fe20000004100 */
[----:B-1----:R-:W-:Y:S01]  /*80e0*/  F2FP.F16.E4M3.UNPACK_B R127, R154 ;  /* 0x0000009aff7f723e */ /* 0x002fe200020006ff */
[----:B------:R-:W-:Y:S01]  /*80f0*/  HADD2.F32 R72, -RZ, R0.H1_H1 ;  /* 0x30000000ff487230 */ /* 0x000fe20000004100 */
[----:B------:R-:W-:Y:S01]  /*8100*/  F2FP.F16.E4M3.UNPACK_B R0, R141.H1 ;  /* 0x0000008dff00723e */ /* 0x000fe200030006ff */
[--C-:B------:R-:W-:Y:S01]  /*8110*/  HADD2.F32 R74, -RZ, R3.reuse.H0_H0 ;  /* 0x20000003ff4a7230 */ /* 0x100fe20000004100 */
[----:B------:R-:W-:Y:S01]  /*8120*/  F2FP.F16.E4M3.UNPACK_B R117, R151.H1 ;  /* 0x00000097ff75723e */ /* 0x000fe200030006ff */
[----:B------:R-:W-:Y:S01]  /*8130*/  HADD2.F32 R76, -RZ, R3.H1_H1 ;  /* 0x30000003ff4c7230 */ /* 0x000fe20000004100 */
[-C--:B------:R-:W-:Y:S01]  /*8140*/  F2FP.F16.E4M3.UNPACK_B R3, R142.reuse ;  /* 0x0000008eff03723e */ /* 0x080fe200020006ff */
[--C-:B------:R-:W-:Y:S01]  /*8150*/  HADD2.F32 R80, -RZ, R0.reuse.H0_H0 ;  /* 0x20000000ff507230 */ /* 0x100fe20000004100 */
[----:B------:R-:W-:Y:S01]  /*8160*/  ISETP.NE.AND P0, PT, R176, RZ, PT ;  /* 0x000000ffb000720c */ /* 0x000fe20003f05270 */
[----:B------:R-:W-:Y:S01]  /*8170*/  HADD2.F32 R77, -RZ, R0.H1_H1 ;  /* 0x30000000ff4d7230 */ /* 0x000fe20000004100 */
[----:B------:R-:W-:Y:S01]  /*8180*/  F2FP.F16.E4M3.UNPACK_B R0, R142.H1 ;  /* 0x0000008eff00723e */ /* 0x000fe200030006ff */
[--C-:B------:R-:W-:Y:S01]  /*8190*/  HADD2.F32 R82, -RZ, R3.reuse.H0_H0 ;  /* 0x20000003ff527230 */ /* 0x100fe20000004100 */
[----:B------:R-:W-:Y:S01]  /*81a0*/  ISETP.NE.AND P6, PT, R189, RZ, PT ;  /* 0x000000ffbd00720c */ /* 0x000fe20003fc5270 */
[----:B------:R-:W-:Y:S01]  /*81b0*/  HADD2.F32 R79, -RZ, R3.H1_H1 ;  /* 0x30000003ff4f7230 */ /* 0x000fe20000004100 */
[----:B------:R-:W-:Y:S01]  /*81c0*/  F2FP.F16.E4M3.UNPACK_B R3, R143.H1 ;  /* 0x0000008fff03723e */ /* 0x000fe200030006ff */
[--C-:B------:R-:W-:Y:S02]  /*81d0*/  HADD2.F32 R84, -RZ, R0.reuse.H0_H0 ;  /* 0x20000000ff547230 */ /* 0x100fe40000004100 */
[----:B------:R-:W-:Y:S01]  /*81e0*/  HADD2.F32 R81, -RZ, R0.H1_H1 ;  /* 0x30000000ff517230 */ /* 0x000fe20000004100 */
[-C--:B------:R-:W-:Y:S01]  /*81f0*/  F2FP.F16.E4M3.UNPACK_B R0, R144.reuse ;  /* 0x00000090ff00723e */ /* 0x080fe200020006ff */
[--C-:B------:R-:W-:Y:S02]  /*8200*/  HADD2.F32 R86, -RZ, R4.reuse.H0_H0 ;  /* 0x20000004ff567230 */ /* 0x100fe40000004100 */
[----:B------:R-:W-:Y:S01]  /*8210*/  HADD2.F32 R83, -RZ, R4.H1_H1 ;  /* 0x30000004ff537230 */ /* 0x000fe20000004100 */
[-C--:B------:R-:W-:Y:S01]  /*8220*/  F2FP.F16.E4M3.UNPACK_B R4, R145.reuse ;  /* 0x00000091ff04723e */ /* 0x080fe200020006ff */
[--C-:B------:R-:W-:Y:S02]  /*8230*/  HADD2.F32 R90, -RZ, R0.reuse.H0_H0 ;  /* 0x20000000ff5a7230 */ /* 0x100fe40000004100 */
[----:B------:R-:W-:Y:S01]  /*8240*/  HADD2.F32 R87, -RZ, R0.H1_H1 ;  /* 0x30000000ff577230 */ /* 0x000fe20000004100 */
[----:B------:R-:W-:Y:S01]  /*8250*/  F2FP.F16.E4M3.UNPACK_B R0, R145.H1 ;  /* 0x00000091ff00723e */ /* 0x000fe200030006ff */
[--C-:B------:R-:W-:Y:S02]  /*8260*/  HADD2.F32 R88, -RZ, R3.reuse.H0_H0 ;  /* 0x20000003ff587230 */ /* 0x100fe40000004100 */
[----:B------:R-:W-:Y:S01]  /*8270*/  HADD2.F32 R85, -RZ, R3.H1_H1 ;  /* 0x30000003ff557230 */ /* 0x000fe20000004100 */
[----:B------:R-:W-:Y:S01]  /*8280*/  F2FP.F16.E4M3.UNPACK_B R3, R144.H1 ;  /* 0x00000090ff03723e */ /* 0x000fe200030006ff */
[--C-:B------:R-:W-:Y:S02]  /*8290*/  HADD2.F32 R96, -RZ, R0.reuse.H0_H0 ;  /* 0x20000000ff607230 */ /* 0x100fe40000004100 */
[----:B------:R-:W-:Y:S01]  /*82a0*/  HADD2.F32 R93, -RZ, R0.H1_H1 ;  /* 0x30000000ff5d7230 */ /* 0x000fe20000004100 */
[-C--:B------:R-:W-:Y:S01]  /*82b0*/  F2FP.F16.E4M3.UNPACK_B R0, R146.reuse.H1 ;  /* 0x00000092ff00723e */ /* 0x080fe200030006ff */
[--C-:B------:R-:W-:Y:S02]  /*82c0*/  HADD2.F32 R94, -RZ, R4.reuse.H0_H0 ;  /* 0x20000004ff5e7230 */ /* 0x100fe40000004100 */
[----:B------:R-:W-:Y:S01]  /*82d0*/  HADD2.F32 R91, -RZ, R4.H1_H1 ;  /* 0x30000004ff5b7230 */ /* 0x000fe20000004100 */
[----:B------:R-:W-:Y:S01]  /*82e0*/  F2FP.F16.E4M3.UNPACK_B R4, R147 ;  /* 0x00000093ff04723e */ /* 0x000fe200020006ff */
[--C-:B------:R-:W-:Y:S02]  /*82f0*/  HADD2.F32 R92, -RZ, R3.reuse.H0_H0 ;  /* 0x20000003ff5c7230 */ /* 0x100fe40000004100 */
[----:B------:R-:W-:Y:S01]  /*8300*/  HADD2.F32 R89, -RZ, R3.H1_H1 ;  /* 0x30000003ff597230 */ /* 0x000fe20000004100 */
[----:B------:R-:W-:Y:S01]  /*8310*/  F2FP.F16.E4M3.UNPACK_B R3, R146 ;  /* 0x00000092ff03723e */ /* 0x000fe200020006ff */
[--C-:B------:R-:W-:Y:S02]  /*8320*/  HADD2.F32 R100, -RZ, R0.reuse.H0_H0 ;  /* 0x20000000ff647230 */ /* 0x100fe40000004100 */
[----:B------:R-:W-:Y:S01]  /*8330*/  HADD2.F32 R97, -RZ, R0.H1_H1 ;  /* 0x30000000ff617230 */ /* 0x000fe20000004100 */
[-C--:B------:R-:W-:Y:S01]  /*8340*/  F2FP.F16.E4M3.UNPACK_B R0, R148.reuse ;  /* 0x00000094ff00723e */ /* 0x080fe200020006ff */
[--C-:B------:R-:W-:Y:S02]  /*8350*/  HADD2.F32 R102, -RZ, R4.reuse.H0_H0 ;  /* 0x20000004ff667230 */ /* 0x100fe40000004100 */
[----:B------:R-:W-:Y:S01]  /*8360*/  HADD2.F32 R99, -RZ, R4.H1_H1 ;  /* 0x30000004ff637230 */ /* 0x000fe20000004100 */
[----:B------:R-:W-:Y:S01]  /*8370*/  F2FP.F16.E4M3.UNPACK_B R4, R149 ;  /* 0x00000095ff04723e */ /* 0x000fe200020006ff */
[--C-:B------:R-:W-:Y:S02]  /*8380*/  HADD2.F32 R98, -RZ, R3.reuse.H0_H0 ;  /* 0x20000003ff627230 */ /* 0x100fe40000004100 */
[----:B------:R-:W-:Y:S01]  /*8390*/  HADD2.F32 R95, -RZ, R3.H1_H1 ;  /* 0x30000003ff5f7230 */ /* 0x000fe20000004100 */
[----:B------:R-:W-:Y:S01]  /*83a0*/  F2FP.F16.E4M3.UNPACK_B R3, R147.H1 ;  /* 0x00000093ff03723e */ /* 0x000fe200030006ff */
[--C-:B------:R-:W-:Y:S02]  /*83b0*/  HADD2.F32 R106, -RZ, R0.reuse.H0_H0 ;  /* 0x20000000ff6a7230 */ /* 0x100fe40000004100 */
[----:B------:R-:W-:Y:S01]  /*83c0*/  HADD2.F32 R103, -RZ, R0.H1_H1 ;  /* 0x30000000ff677230 */ /* 0x000fe20000004100 */
[----:B------:R-:W-:Y:S01]  /*83d0*/  F2FP.F16.E4M3.UNPACK_B R0, R148.H1 ;  /* 0x00000094ff00723e */ /* 0x000fe200030006ff */
[--C-:B------:R-:W-:Y:S02]  /*83e0*/  HADD2.F32 R110, -RZ, R4.reuse.H0_H0 ;  /* 0x20000004ff6e7230 */ /* 0x100fe40000004100 */
[----:B------:R-:W-:Y:S02]  /*83f0*/  HADD2.F32 R107, -RZ, R4.H1_H1 ;  /* 0x30000004ff6b7230 */ /* 0x000fe40000004100 */
[--C-:B------:R-:W-:Y:S01]  /*8400*/  HADD2.F32 R104, -RZ, R3.reuse.H0_H0 ;  /* 0x20000003ff687230 */ /* 0x100fe20000004100 */
[----:B------:R-:W1:Y:S01]  /*8410*/  LDTM.x64 R4, tmem[UR4+0x40] ;  /* 0x00004004000479ee */ /* 0x000e620008340000 */
[----:B------:R-:W-:Y:S01]  /*8420*/  HADD2.F32 R101, -RZ, R3.H1_H1 ;  /* 0x30000003ff657230 */ /* 0x000fe20000004100 */
[----:B------:R-:W-:Y:S01]  /*8430*/  F2FP.F16.E4M3.UNPACK_B R3, R149.H1 ;  /* 0x00000095ff03723e */ /* 0x000fe200030006ff */
        /* <DEDUP_REMOVED lines=14> */
[----:B------:R-:W-:Y:S01]  /*8520*/  F2FP.F16.E4M3.UNPACK_B R0, R152.H1 ;  /* 0x00000098ff00723e */ /* 0x000fe200030006ff */
[--C-:B------:R-:W-:Y:S02]  /*8530*/  HADD2.F32 R122, -RZ, R3.reuse.H0_H0 ;  /* 0x20000003ff7a7230 */ /* 0x100fe40000004100 */
[C---:B-1----:R-:W-:Y:S01]  /*8540*/  FMUL R7, R70.reuse, R7 ;  /* 0x0000000746077220 */ /* 0x042fe20000400000 */
        /* <DEDUP_REMOVED lines=10> */
[C---:B------:R-:W-:Y:S01]  /*85f0*/  FMUL R0, R70.reuse, R4 ;  /* 0x0000000446007220 */ /* 0x040fe20000400000 */
[--C-:B------:R-:W-:Y:S01]  /*8600*/  HADD2.F32 R130, -RZ, R127.reuse.H0_H0 ;  /* 0x2000007fff827230 */ /* 0x100fe20000004100 */
[----:B------:R-:W-:Y:S01]  /*8610*/  F2FP.F16.E4M3.UNPACK_B R4, R155 ;  /* 0x0000009bff04723e */ /* 0x000fe200020006ff */
[----:B------:R-:W-:Y:S02]  /*8620*/  HADD2.F32 R127, -RZ, R127.H1_H1 ;  /* 0x3000007fff7f7230 */ /* 0x000fe40000004100 */
[C---:B------:R-:W-:Y:S01]  /*8630*/  FFMA R0, R73.reuse, R2, R0 ;  /* 0x0000000249007223 */ /* 0x040fe20000000000 */
[C---:B------:R-:W-:Y:S01]  /*8640*/  FMUL R2, R70.reuse, R5 ;  /* 0x0000000546027220 */ /* 0x040fe20000400000 */
[--C-:B------:R-:W-:Y:S01]  /*8650*/  HADD2.F32 R132, -RZ, R3.reuse.H0_H0 ;  /* 0x20000003ff847230 */ /* 0x100fe20000004100 */
[----:B------:R-:W-:Y:S01]  /*8660*/  F2FP.F16.E4M3.UNPACK_B R5, R155.H1 ;  /* 0x0000009bff05723e */ /* 0x000fe200030006ff */
[----:B------:R-:W-:Y:S02]  /*8670*/  HADD2.F32 R129, -RZ, R3.H1_H1 ;  /* 0x30000003ff817230 */ /* 0x000fe40000004100 */
[C---:B------:R-:W-:Y:S01]  /*8680*/  FFMA R2, R73.reuse, R72, R2 ;  /* 0x0000004849027223 */ /* 0x040fe20000000002 */
[--C-:B------:R-:W-:Y:S02]  /*8690*/  HADD2.F32 R72, -RZ, R4.reuse.H0_H0 ;  /* 0x20000004ff487230 */ /* 0x100fe40000004100 */
[C---:B------:R-:W-:Y:S01]  /*86a0*/  FMUL R3, R70.reuse, R6 ;  /* 0x0000000646037220 */ /* 0x040fe20000400000 */
[----:B------:R-:W-:Y:S02]  /*86b0*/  HADD2.F32 R131, -RZ, R4.H1_H1 ;  /* 0x30000004ff837230 */ /* 0x000fe40000004100 */
[C---:B------:R-:W-:Y:S01]  /*86c0*/  FMUL R4, R70.reuse, R9 ;  /* 0x0000000946047220 */ /* 0x040fe20000400000 */
[--C-:B------:R-:W-:Y:S02]  /*86d0*/  HADD2.F32 R133, -RZ, R5.reuse.H1_H1 ;  /* 0x30000005ff857230 */ /* 0x100fe40000004100 */
[C---:B------:R-:W-:Y:S01]  /*86e0*/  FFMA R3, R73.reuse, R74, R3 ;  /* 0x0000004a49037223 */ /* 0x040fe20000000003 */
[----:B------:R-:W-:Y:S01]  /*86f0*/  FFMA R7, R73, R76, R7 ;  /* 0x0000004c49077223 */ /* 0x000fe20000000007 */
[----:B------:R-:W-:Y:S02]  /*8700*/  HADD2.F32 R74, -RZ, R5.H0_H0 ;  /* 0x20000005ff4a7230 */ /* 0x000fe40000004100 */
[C---:B------:R-:W-:Y:S01]  /*8710*/  FMUL R5, R70.reuse, R10 ;  /* 0x0000000a46057220 */ /* 0x040fe20000400000 */
[C---:B------:R-:W-:Y:S01]  /*8720*/  FMUL R6, R70.reuse, R11 ;  /* 0x0000000b46067220 */ /* 0x040fe20000400000 */
[C---:B------:R-:W-:Y:S01]  /*8730*/  FMUL R11, R70.reuse, R16 ;  /* 0x00000010460b7220 */ /* 0x040fe20000400000 */
[----:B------:R-:W-:Y:S01]  /*8740*/  F2FP.SATFINITE.E4M3.F32.PACK_AB_MERGE_C R135, R7, R3, RZ ;  /* 0x000000030787723e */ /* 0x000fe200048070ff */
[C---:B------:R-:W-:Y:S01]  /*8750*/  FMUL R3, R70.reuse, R8 ;  /* 0x0000000846037220 */ /* 0x040fe20000400000 */
[C---:B------:R-:W-:Y:S01]  /*8760*/  FMUL R7, R70.reuse, R12 ;  /* 0x0000000c46077220 */ /* 0x040fe20000400000 */
[C---:B------:R-:W-:Y:S01]  /*8770*/  FMUL R8, R70.reuse, R13 ;  /* 0x0000000d46087220 */ /* 0x040fe20000400000 */
[C---:B------:R-:W-:Y:S01]  /*8780*/  FMUL R12, R70.reuse, R17 ;  /* 0x00000011460c7220 */ /* 0x040fe20000400000 */
[C---:B------:R-:W-:Y:S01]  /*8790*/  FFMA R3, R73.reuse, R78, R3 ;  /* 0x0000004e49037223 */ /* 0x040fe20000000003 */
[C---:B------:R-:W-:Y:S01]  /*87a0*/  FFMA R4, R73.reuse, R75, R4 ;  /* 0x0000004b49047223 */ /* 0x040fe20000000004 */
[C---:B------:R-:W-:Y:S01]  /*87b0*/  FFMA R5, R73.reuse, R80, R5 ;  /* 0x0000005049057223 */ /* 0x040fe20000000005 */
[C---:B------:R-:W-:Y:S01]  /*87c0*/  FFMA R6, R73.reuse, R77, R6 ;  /* 0x0000004d49067223 */ /* 0x040fe20000000006 */
[C---:B------:R-:W-:Y:S01]  /*87d0*/  FFMA R7, R73.reuse, R82, R7 ;  /* 0x0000005249077223 */ /* 0x040fe20000000007 */
[C---:B------:R-:W-:Y:S01]  /*87e0*/  FFMA R8, R73.reuse, R79, R8 ;  /* 0x0000004f49087223 */ /* 0x040fe20000000008 */
[C---:B------:R-:W-:Y:S01]  /*87f0*/  FMUL R16, R70.reuse, R21 ;  /* 0x0000001546107220 */ /* 0x040fe20000400000 */
[----:B------:R-:W-:Y:S01]  /*8800*/  FMUL R9, R70, R14 ;  /* 0x0000000e46097220 */ /* 0x000fe20000400000 */
[----:B------:R-:W-:Y:S01]  /*8810*/  F2FP.SATFINITE.E4M3.F32.PACK_AB_MERGE_C R5, R6, R5, RZ ;  /* 0x000000050605723e */ /* 0x000fe200048070ff */
[C---:B------:R-:W-:Y:S01]  /*8820*/  FMUL R10, R70.reuse, R15 ;  /* 0x0000000f460a7220 */ /* 0x040fe20000400000 */
[C---:B------:R-:W-:Y:S01]  /*8830*/  FMUL R15, R70.reuse, R20 ;  /* 0x00000014460f7220 */ /* 0x040fe20000400000 */
[C---:B------:R-:W-:Y:S01]  /*8840*/  FFMA R9, R73.reuse, R84, R9 ;  /* 0x0000005449097223 */ /* 0x040fe20000000009 */
[C---:B------:R-:W-:Y:S01]  /*8850*/  FMUL R20, R70.reuse, R25 ;  /* 0x0000001946147220 */ /* 0x040fe20000400000 */
[C---:B------:R-:W-:Y:S01]  /*8860*/  FFMA R10, R73.reuse, R81, R10 ;  /* 0x00000051490a7223 */ /* 0x040fe2000000000a */
[C---:B------:R-:W-:Y:S01]  /*8870*/  FFMA R11, R73.reuse, R86, R11 ;  /* 0x00000056490b7223 */ /* 0x040fe2000000000b */
[C---:B------:R-:W-:Y:S01]  /*8880*/  FFMA R12, R73.reuse, R83, R12 ;  /* 0x00000053490c7223 */ /* 0x040fe2000000000c */
[C---:B------:R-:W-:Y:S01]  /*8890*/  FMUL R13, R70.reuse, R18 ;  /* 0x00000012460d7220 */ /* 0x040fe20000400000 */
[----:B------:R-:W-:Y:S01]  /*88a0*/  FMUL R14, R70, R19 ;  /* 0x00000013460e7220 */ /* 0x000fe20000400000 */
[----:B------:R-:W-:Y:S01]  /*88b0*/  F2FP.SATFINITE.E4M3.F32.PACK_AB_MERGE_C R9, R10, R9, RZ ;  /* 0x000000090a09723e */ /* 0x000fe200048070ff */
[C---:B------:R-:W-:Y:S01]  /*88c0*/  FMUL R19, R70.reuse, R24 ;  /* 0x0000001846137220 */ /* 0x040fe20000400000 */
        /* <DEDUP_REMOVED lines=17> */
[----:B------:R-:W-:Y:S01]  /*89e0*/  FMUL R27, R70, R32 ;  /* 0x00000020461b7220 */ /* 0x000fe20000400000 */
[C---:B------:R-:W-:Y:S01]  /*89f0*/  FFMA R21, R73.reuse, R96, R21 ;  /* 0x0000006049157223 */ /* 0x040fe20000000015 */
[C---:B------:R-:W-:Y:S01]  /*8a00*/  FFMA R22, R73.reuse, R93, R22 ;  /* 0x0000005d49167223 */ /* 0x040fe20000000016 */
[----:B------:R-:W-:Y:S01]  /*8a10*/  F2FP.SATFINITE.E4M3.F32.PACK_AB_MERGE_C R16, R16, R15, R17 ;  /* 0x0000000f1010723e */ /* 0x000fe20004807011 */
[C---:B------:R-:W-:Y:S01]  /*8a20*/  FFMA R23, R73.reuse, R98, R23 ;  /* 0x0000006249177223 */ /* 0x040fe20000000017 */
[C---:B------:R-:W-:Y:S01]  /*8a30*/  FFMA R24, R73.reuse, R95, R24 ;  /* 0x0000005f49187223 */ /* 0x040fe20000000018 */
[----:B------:R-:W-:Y:S01]  /*8a40*/  FMUL R32, R70, R37 ;  /* 0x0000002546207220 */ /* 0x000fe20000400000 */
[----:B------:R-:W-:Y:S01]  /*8a50*/  F2FP.SATFINITE.E4M3.F32.PACK_AB_MERGE_C R21, R22, R21, RZ ;  /* 0x000000151615723e */ /* 0x000fe200048070ff */
[C---:B------:R-:W-:Y:S01]  /*8a60*/  FMUL R25, R70.reuse, R30 ;  /* 0x0000001e46197220 */ /* 0x040fe20000400000 */
[C---:B------:R-:W-:Y:S01]  /*8a70*/  FMUL R26, R70.reuse, R31 ;  /* 0x0000001f461a7220 */ /* 0x040fe20000400000 */
[----:B------:R-:W-:Y:S01]  /*8a80*/  FMUL R31, R70, R36 ;  /* 0x00000024461f7220 */ /* 0x000fe20000400000 */
[----:B------:R-:W-:Y:S01]  /*8a90*/  F2FP.SATFINITE.E4M3.F32.PACK_AB_MERGE_C R17, R20, R19, R21 ;  /* 0x000000131411723e */ /* 0x000fe20004807015 */
        /* <DEDUP_REMOVED lines=8> */
[----:B------:R-:W-:Y:S01]  /*8b20*/  FMUL R35, R70, R40 ;  /* 0x0000002846237220 */ /* 0x000fe20000400000 */
[C---:B------:R-:W-:Y:S01]  /*8b30*/  FFMA R29, R73.reuse, R104, R29 ;  /* 0x00000068491d7223 */ /* 0x040fe2000000001d */
[----:B------:R-:W-:Y:S01]  /*8b40*/  F2FP.SATFINITE.E4M3.F32.PACK_AB_MERGE_C R18, R24, R23, R18 ;  /* 0x000000171812723e */ /* 0x000fe20004807012 */
        /* <DEDUP_REMOVED lines=22> */
[C---:B------:R-:W-:Y:S01]  /*8cb0*/  FMUL R41, R70.reuse, R46 ;  /* 0x0000002e46297220 */ /* 0x040fe20000400000 */
[C---:B------:R-:W-:Y:S01]  /*8cc0*/  FMUL R42, R70.reuse, R47 ;  /* 0x0000002f462a7220 */ /* 0x040fe20000400000 */
        /* <DEDUP_REMOVED lines=8> */
[C---:B------:R-:W-:Y:S01]  /*8d50*/  FMUL R47, R70.reuse, R52 ;  /* 0x00000034462f7220 */ /* 0x040fe20000400000 */
[C---:B------:R-:W-:Y:S01]  /*8d60*/  FFMA R44, R73.reuse, R115, R44 ;  /* 0x00000073492c7223 */ /* 0x040fe2000000002c */
[C---:B------:R-:W-:Y:S01]  /*8d70*/  FMUL R48, R70.reuse, R53 ;  /* 0x0000003546307220 */ /* 0x040fe20000400000 */
        /* <DEDUP_REMOVED lines=8> */
[C---:B------:R-:W-:Y:S01]  /*8e00*/  FFMA R45, R73.reuse, R120, R45 ;  /* 0x00000078492d7223 */ /* 0x040fe2000000002d */
[C---:B------:R-:W-:Y:S01]  /*8e10*/  FMUL R59, R70.reuse, R64 ;  /* 0x00000040463b7220 */ /* 0x040fe20000400000 */
[C---:B------:R-:W-:Y:S01]  /*8e20*/  FMUL R60, R70.reuse, R65 ;  /* 0x00000041463c7220 */ /* 0x040fe20000400000 */
[C---:B------:R-:W-:Y:S01]  /*8e30*/  FMUL R61, R70.reuse, R66 ;  /* 0x00000042463d7220 */ /* 0x040fe20000400000 */
[----:B------:R-:W-:Y:S01]  /*8e40*/  FMUL R62, R70, R67 ;  /* 0x00000043463e7220 */ /* 0x000fe20000400000 */
[C---:B------:R-:W-:Y:S01]  /*8e50*/  FFMA R46, R73.reuse, R117, R46 ;  /* 0x00000075492e7223 */ /* 0x040fe2000000002e */
[----:B------:R-:W-:Y:S01]  /*8e60*/  F2FP.SATFINITE.E4M3.F32.PACK_AB_MERGE_C R64, R2, R0, R135 ;  /* 0x000000000240723e */ /* 0x000fe20004807087 */
[C---:B------:R-:W-:Y:S01]  /*8e70*/  FFMA R47, R73.reuse, R122, R47 ;  /* 0x0000007a492f7223 */ /* 0x040fe2000000002f */
[----:B------:R-:W-:Y:S01]  /*8e80*/  F2FP.SATFINITE.E4M3.F32.PACK_AB_MERGE_C R65, R4, R3, R5 ;  /* 0x000000030441723e */ /* 0x000fe20004807005 */
[C---:B------:R-:W-:Y:S01]  /*8e90*/  FFMA R48, R73.reuse, R119, R48 ;  /* 0x0000007749307223 */ /* 0x040fe20000000030 */
[----:B------:R-:W-:Y:S01]  /*8ea0*/  F2FP.SATFINITE.E4M3.F32.PACK_AB_MERGE_C R66, R8, R7, R9 ;  /* 0x000000070842723e */ /* 0x000fe20004807009 */
[C---:B------:R-:W-:Y:S01]  /*8eb0*/  FFMA R49, R73.reuse, R124, R49 ;  /* 0x0000007c49317223 */ /* 0x040fe20000000031 */
[----:B------:R-:W-:Y:S01]  /*8ec0*/  F2FP.SATFINITE.E4M3.F32.PACK_AB_MERGE_C R67, R12, R11, R13 ;  /* 0x0000000b0c43723e */ /* 0x000fe2000480700d */
[----:B------:R-:W-:Y:S01]  /*8ed0*/  FMUL R53, R70, R58 ;  /* 0x0000003a46357220 */ /* 0x000fe20000400000 */
[C---:B------:R-:W-:Y:S01]  /*8ee0*/  FFMA R50, R73.reuse, R121, R50 ;  /* 0x0000007949327223 */ /* 0x040fe20000000032 */
[C---:B------:R-:W-:Y:S01]  /*8ef0*/  FFMA R51, R73.reuse, R126, R51 ;  /* 0x0000007e49337223 */ /* 0x040fe20000000033 */
[C---:B------:R-:W-:Y:S01]  /*8f00*/  FFMA R52, R73.reuse, R123, R52 ;  /* 0x0000007b49347223 */ /* 0x040fe20000000034 */
[----:B------:R1:W-:Y:S01]  /*8f10*/  STS.128 [R137+UR44+0xa200], R64 ;  /* 0x00a2004089007988 */ /* 0x0003e20008000c2c */
[C---:B------:R-:W-:Y:S01]  /*8f20*/  FFMA R53, R73.reuse, R128, R53 ;  /* 0x0000008049357223 */ /* 0x040fe20000000035 */
[----:B------:R-:W-:Y:S01]  /*8f30*/  F2FP.SATFINITE.E4M3.F32.PACK_AB_MERGE_C R37, R38, R37, RZ ;  /* 0x000000252625723e */ /* 0x000fe200048070ff */
[C---:B------:R-:W-:Y:S01]  /*8f40*/  FFMA R54, R73.reuse, R125, R54 ;  /* 0x0000007d49367223 */ /* 0x040fe20000000036 */
[----:B------:R-:W-:Y:S01]  /*8f50*/  FMUL R58, R70, R63 ;  /* 0x0000003f463a7220 */ /* 0x000fe20000400000 */
[C---:B------:R-:W-:Y:S01]  /*8f60*/  FFMA R55, R73.reuse, R130, R55 ;  /* 0x0000008249377223 */ /* 0x040fe20000000037 */
[C---:B------:R-:W-:Y:S01]  /*8f70*/  FFMA R56, R73.reuse, R127, R56 ;  /* 0x0000007f49387223 */ /* 0x040fe20000000038 */
[C---:B------:R-:W-:Y:S01]  /*8f80*/  FFMA R57, R73.reuse, R132, R57 ;  /* 0x0000008449397223 */ /* 0x040fe20000000039 */
[----:B------:R1:W-:Y:S01]  /*8f90*/  STS.128 [R178+0xa010], R16 ;  /* 0x00a01010b2007388 */ /* 0x0003e20000000c00 */
[----:B------:R-:W-:Y:S01]  /*8fa0*/  F2FP.SATFINITE.E4M3.F32.PACK_AB_MERGE_C R33, R36, R35, R37 ;  /* 0x000000232421723e */ /* 0x000fe20004807025 */
[C---:B------:R-:W-:Y:S01]  /*8fb0*/  FFMA R58, R73.reuse, R129, R58 ;  /* 0x00000081493a7223 */ /* 0x040fe2000000003a */
[----:B------:R-:W-:Y:S01]  /*8fc0*/  F2FP.SATFINITE.E4M3.F32.PACK_AB_MERGE_C R34, R42, R41, RZ ;  /* 0x000000292a22723e */ /* 0x000fe200048070ff */
[C---:B------:R-:W-:Y:S01]  /*8fd0*/  FFMA R59, R73.reuse, R72, R59 ;  /* 0x00000048493b7223 */ /* 0x040fe2000000003b */
[----:B------:R-:W-:Y:S01]  /*8fe0*/  F2FP.SATFINITE.E4M3.F32.PACK_AB_MERGE_C R35, R46, R45, RZ ;  /* 0x0000002d2e23723e */ /* 0x000fe200048070ff */
        /* <DEDUP_REMOVED lines=25> */
[----:B------:R-:W-:Y:S02]  /*9180*/  UIADD3 UR4, UP0, UPT, UR62, 0x680, URZ ;  /* 0x000006803e047890 */ /* 0x000fe4000ff1e0ff */
[----:B------:R-:W-:Y:S02]  /*9190*/  UIADD3 UR9, UPT, UPT, UR49, 0x40, URZ ;  /* 0x0000004031097890 */ /* 0x000fe4000fffe0ff */
[----:B------:R-:W-:Y:S02]  /*91a0*/  UIADD3 UR8, UPT, UPT, UR44, 0xa200, URZ ;  /* 0x0000a2002c087890 */ /* 0x000fe4000fffe0ff */
[----:B------:R-:W-:Y:S01]  /*91b0*/  UIADD3.X UR5, UPT, UPT, URZ, UR63, URZ, UP0, !UPT ;  /* 0x0000003fff057290 */ /* 0x000fe200087fe4ff */
[----:B------:R-:W-:Y:S01]  /*91c0*/  UMOV UR10, UR50 ;  /* 0x00000032000a7c82 */ /* 0x000fe20008000000 */
[----:B------:R-:W-:Y:S07]  /*91d0*/  UMOV UR11, UR36 ;  /* 0x00000024000b7c82 */ /* 0x000fee0008000000 */
[----:B------:R2:W-:Y:S01]  /*91e0*/  UTMASTG.3D [UR8], [UR4] ;  /* 0x00000008040073b5 */ /* 0x0005e20008010000 */
[----:B------:R0:W-:Y:S01]  /*91f0*/  UTMACMDFLUSH ;  /* 0x00000000000079b7 */ /* 0x0001e20000000000 */
[----:B--2---:R-:W-:Y:S04]  /*9200*/  DEPBAR.LE SB0, 0x1 ;  /* 0x000080400000791a */ /* 0x004fe80000000000 */
.L_x_126:
[----:B------:R-:W-:Y:S05]  /*9210*/  BSYNC.RECONVERGENT B0 ;  /* 0x0000000000007941 */ /* 0x000fea0003800200 */
.L_x_125:
        /* <DEDUP_REMOVED lines=16> */
.L_x_130:
[----:B------:R-:W-:Y:S05]  /*9320*/  BSYNC B0 ;  /* 0x0000000000007941 */ /* 0x000fea0003800000 */
.L_x_129:
        /* <DEDUP_REMOVED lines=20> */
.L_x_128:
[----:B------:R-:W-:Y:S05]  /*9470*/  BSYNC B1 ;  /* 0x0000000000017941 */ /* 0x000fea0003800000 */
.L_x_127:
        /* <DEDUP_REMOVED lines=22> */
.L_x_133:
[----:B------:R-:W-:Y:S05]  /*95e0*/  BSYNC.RECONVERGENT B6 ;  /* 0x0000000000067941 */ /* 0x000fea0003800200 */
.L_x_132:
        /* <DEDUP_REMOVED lines=276> */
[----:B------:R-:W-:Y:S02]  /*a730*/  UIADD3 UR4, UPT, UPT, UR44, 0x8200, URZ ;  /* 0x000082002c047890 */ /* 0x000fe4000fffe0ff */
[----:B------:R-:W-:Y:S01]  /*a740*/  UIADD3 UR9, UPT, UPT, UR49, 0x80, URZ ;  /* 0x0000008031097890 */ /* 0x000fe2000fffe0ff */
[----:B------:R-:W-:Y:S01]  /*a750*/  UMOV UR10, UR50 ;  /* 0x00000032000a7c82 */ /* 0x000fe20008000000 */
[----:B------:R-:W-:Y:S02]  /*a760*/  UMOV UR11, UR36 ;  /* 0x00000024000b7c82 */ /* 0x000fe40008000000 */
        /* <DEDUP_REMOVED lines=8> */
.L_x_135:
[----:B------:R-:W-:Y:S05]  /*a7f0*/  BSYNC.RECONVERGENT B0 ;  /* 0x0000000000007941 */ /* 0x000fea0003800200 */
.L_x_134:
        /* <DEDUP_REMOVED lines=16> */
.L_x_139:
[----:B------:R-:W-:Y:S05]  /*a900*/  BSYNC B0 ;  /* 0x0000000000007941 */ /* 0x000fea0003800000 */
.L_x_138:
        /* <DEDUP_REMOVED lines=20> */
.L_x_137:
[----:B------:R-:W-:Y:S05]  /*aa50*/  BSYNC B1 ;  /* 0x0000000000017941 */ /* 0x000fea0003800000 */
.L_x_136:
[----:B------:R-:W-:Y:S05]  /*aa60*/  VIADD R0, R71, 0xc0 ;  /* 0x000000c047007836 */ /* 0x000fea0000000000 */
        /* <DEDUP_REMOVED lines=20> */
.L_x_141:
[----:B------:R-:W-:Y:S01]  /*abb0*/  ISETP.NE.AND P0, PT, R176, RZ, PT ;  /* 0x000000ffb000720c */ /* 0x000fe20003f05270 */
[----:B------:R-:W-:Y:S05]  /*abc0*/  WARPSYNC.ALL ;  /* 0x0000000000007948 */ /* 0x000fea0003800000 */
[----:B------:R-:W-:Y:S01]  /*abd0*/  R2UR UR4, R71 ;  /* 0x00000000470472ca */ /* 0x000fe200000e0000 */
[----:B------:R-:W-:Y:S01]  /*abe0*/  BSSY.RECONVERGENT B0, `(.L_x_142) ;  /* 0x000011c000007945 */ /* 0x000fe20003800200 */
[----:B------:R-:W-:Y:S02]  /*abf0*/  F2FP.F16.E4M3.UNPACK_B R11, R141 ;  /* 0x0000008dff0b723e */ /* 0x000fe400020006ff */
[----:B------:R-:W-:Y:S02]  /*ac00*/  F2FP.F16.E4M3.UNPACK_B R10, R142 ;  /* 0x0000008eff0a723e */ /* 0x000fe400020006ff */
[----:B------:R-:W-:Y:S01]  /*ac10*/  F2FP.F16.E4M3.UNPACK_B R9, R143 ;  /* 0x0000008fff09723e */ /* 0x000fe200020006ff */
[--C-:B------:R-:W-:Y:S01]  /*ac20*/  HADD2.F32 R74, -RZ, R11.reuse.H0_H0 ;  /* 0x2000000bff4a7230 */ /* 0x100fe20000004100 */
[----:B------:R-:W-:Y:S01]  /*ac30*/  F2FP.F16.E4M3.UNPACK_B R8, R144 ;  /* 0x00000090ff08723e */ /* 0x000fe200020006ff */
[----:B------:R-:W-:Y:S01]  /*ac40*/  HADD2.F32 R76, -RZ, R11.H1_H1 ;  /* 0x3000000bff4c7230 */ /* 0x000fe20000004100 */
[----:B------:R-:W-:Y:S01]  /*ac50*/  F2FP.F16.E4M3.UNPACK_B R7, R145 ;  /* 0x00000091ff07723e */ /* 0x000fe200020006ff */
[--C-:B------:R-:W-:Y:S01]  /*ac60*/  HADD2.F32 R77, -RZ, R10.reuse.H0_H0 ;  /* 0x2000000aff4d7230 */ /* 0x100fe20000004100 */
[----:B------:R-:W-:Y:S01]  /*ac70*/  F2FP.F16.E4M3.UNPACK_B R6, R146 ;  /* 0x00000092ff06723e */ /* 0x000fe200020006ff */
[----:B------:R-:W-:Y:S01]  /*ac80*/  HADD2.F32 R80, -RZ, R10.H1_H1 ;  /* 0x3000000aff507230 */ /* 0x000fe20000004100 */
[----:B------:R-:W-:Y:S01]  /*ac90*/  F2FP.F16.E4M3.UNPACK_B R5, R147 ;  /* 0x00000093ff05723e */ /* 0x000fe200020006ff */
[--C-:B------:R-:W-:Y:S01]  /*aca0*/  HADD2.F32 R81, -RZ, R9.reuse.H0_H0 ;  /* 0x20000009ff517230 */ /* 0x100fe20000004100 */
[----:B-1----:R-:W-:Y:S01]  /*acb0*/  F2FP.F16.E4M3.UNPACK_B R4, R148 ;  /* 0x00000094ff04723e */ /* 0x002fe200020006ff */
[----:B------:R-:W-:Y:S01]  /*acc0*/  HADD2.F32 R83, -RZ, R9.H1_H1 ;  /* 0x30000009ff537230 */ /* 0x000fe20000004100 */
[-C--:B------:R-:W-:Y:S01]  /*acd0*/  F2FP.F16.E4M3.UNPACK_B R2, R140.reuse ;  /* 0x0000008cff02723e */ /* 0x080fe200020006ff */
[--C-:B------:R-:W-:Y:S01]  /*ace0*/  HADD2.F32 R86, -RZ, R8.reuse.H0_H0 ;  /* 0x20000008ff567230 */ /* 0x100fe20000004100 */
[----:B------:R-:W-:Y:S01]  /*acf0*/  F2FP.F16.E4M3.UNPACK_B R140, R140.H1 ;  /* 0x0000008cff8c723e */ /* 0x000fe200030006ff */
[----:B------:R-:W-:Y:S01]  /*ad00*/  HADD2.F32 R87, -RZ, R8.H1_H1 ;  /* 0x30000008ff577230 */ /* 0x000fe20000004100 */
[----:B------:R-:W-:Y:S01]  /*ad10*/  F2FP.F16.E4M3.UNPACK_B R141, R141.H1 ;  /* 0x0000008dff8d723e */ /* 0x000fe200030006ff */
[--C-:B------:R-:W-:Y:S01]  /*ad20*/  HADD2.F32 R90, -RZ, R7.reuse.H0_H0 ;  /* 0x20000007ff5a7230 */ /* 0x100fe20000004100 */
[----:B------:R-:W-:Y:S01]  /*ad30*/  F2FP.F16.E4M3.UNPACK_B R142, R142.H1 ;  /* 0x0000008eff8e723e */ /* 0x000fe200030006ff */
[----:B------:R-:W-:Y:S01]  /*ad40*/  HADD2.F32 R91, -RZ, R7.H1_H1 ;  /* 0x30000007ff5b7230 */ /* 0x000fe20000004100 */
[----:B------:R-:W-:Y:S01]  /*ad50*/  F2FP.F16.E4M3.UNPACK_B R143, R143.H1 ;  /* 0x0000008fff8f723e */ /* 0x000fe200030006ff */
[--C-:B------:R-:W-:Y:S01]  /*ad60*/  HADD2.F32 R94, -RZ, R6.reuse.H0_H0 ;  /* 0x20000006ff5e7230 */ /* 0x100fe20000004100 */
[----:B------:R-:W-:Y:S01]  /*ad70*/  IADD3 R163, PT, PT, R163, 0xd0, RZ ;  /* 0x000000d0a3a37810 */ /* 0x000fe20007ffe0ff */
[----:B------:R-:W-:Y:S01]  /*ad80*/  HADD2.F32 R95, -RZ, R6.H1_H1 ;  /* 0x30000006ff5f7230 */ /* 0x000fe20000004100 */
[----:B------:R-:W-:Y:S01]  /*ad90*/  F2FP.F16.E4M3.UNPACK_B R107, R149 ;  /* 0x00000095ff6b723e */ /* 0x000fe200020006ff */
[--C-:B------:R-:W-:Y:S01]  /*ada0*/  HADD2.F32 R98, -RZ, R5.reuse.H0_H0 ;  /* 0x20000005ff627230 */ /* 0x100fe20000004100 */
[----:B------:R-:W-:Y:S01]  /*adb0*/  LOP3.LUT R163, R163, 0xfefffff8, RZ, 0xc0, !PT ;  /* 0xfefffff8a3a37812 */ /* 0x000fe200078ec0ff */
[----:B------:R-:W-:Y:S01]  /*adc0*/  HADD2.F32 R99, -RZ, R5.H1_H1 ;  /* 0x30000005ff637230 */ /* 0x000fe20000004100 */
[----:B------:R-:W-:Y:S01]  /*add0*/  F2FP.F16.E4M3.UNPACK_B R111, R150 ;  /* 0x00000096ff6f723e */ /* 0x000fe200020006ff */
[--C-:B------:R-:W-:Y:S01]  /*ade0*/  HADD2.F32 R102, -RZ, R4.reuse.H0_H0 ;  /* 0x20000004ff667230 */ /* 0x100fe20000004100 */
[----:B------:R-:W-:Y:S01]  /*adf0*/  F2FP.F16.E4M3.UNPACK_B R115, R151 ;  /* 0x00000097ff73723e */ /* 0x000fe200020006ff */
[----:B------:R-:W-:Y:S01]  /*ae00*/  HADD2.F32 R103, -RZ, R4.H1_H1 ;  /* 0x30000004ff677230 */ /* 0x000fe20000004100 */
[----:B------:R-:W-:Y:S01]  /*ae10*/  F2FP.F16.E4M3.UNPACK_B R119, R152 ;  /* 0x00000098ff77723e */ /* 0x000fe200020006ff */
[----:B------:R-:W1:Y:S01]  /*ae20*/  LDTM.x64 R4, tmem[UR4+0xc0] ;  /* 0x0000c004000479ee */ /* 0x000e620008340000 */
[--C-:B------:R-:W-:Y:S01]  /*ae30*/  HADD2.F32 R0, -RZ, R2.reuse.H0_H0 ;  /* 0x20000002ff007230 */ /* 0x100fe20000004100 */
[----:B------:R-:W-:Y:S01]  /*ae40*/  NOP ;  /* 0x0000000000007918 */ /* 0x000fe20000000000 */
[----:B-1----:R1:W-:Y:S01]  /*ae50*/  SYNCS.ARRIVE.TRANS64.RED.A1T0 RZ, [R163+URZ], RZ ;  /* 0x000000ffa3ff79a7 */ /* 0x0023e200081004ff */
[----:B------:R-:W-:Y:S01]  /*ae60*/  HADD2.F32 R2, -RZ, R2.H1_H1 ;  /* 0x30000002ff027230 */ /* 0x000fe20000004100 */
[----:B------:R-:W-:Y:S01]  /*ae70*/  F2FP.F16.E4M3.UNPACK_B R123, R153 ;  /* 0x00000099ff7b723e */ /* 0x000fe200020006ff */
[----:B------:R-:W-:Y:S01]  /*ae80*/  HADD2.F32 R78, -RZ, R141.H1_H1 ;  /* 0x3000008dff4e7230 */ /* 0x000fe20000004100 */
[----:B------:R-:W-:Y:S01]  /*ae90*/  F2FP.F16.E4M3.UNPACK_B R127, R154 ;  /* 0x0000009aff7f723e */ /* 0x000fe200020006ff */
[--C-:B------:R-:W-:Y:S01]  /*aea0*/  HADD2.F32 R106, -RZ, R107.reuse.H0_H0 ;  /* 0x2000006bff6a7230 */ /* 0x100fe20000004100 */
[----:B------:R-:W-:Y:S01]  /*aeb0*/  F2FP.F16.E4M3.UNPACK_B R130, R155 ;  /* 0x0000009bff82723e */ /* 0x000fe200020006ff */
[----:B------:R-:W-:Y:S01]  /*aec0*/  HADD2.F32 R107, -RZ, R107.H1_H1 ;  /* 0x3000006bff6b7230 */ /* 0x000fe20000004100 */
[----:B------:R-:W-:Y:S01]  /*aed0*/  F2FP.F16.E4M3.UNPACK_B R144, R144.H1 ;  /* 0x00000090ff90723e */ /* 0x000fe200030006ff */
        /* <DEDUP_REMOVED lines=12> */
[C---:B------:R-:W-:Y:S01]  /*afa0*/  FMUL R4, R70.reuse, R4 ;  /* 0x0000000446047220 */ /* 0x040fe20000400000 */
[C---:B------:R-:W-:Y:S01]  /*afb0*/  FMUL R5, R70.reuse, R5 ;  /* 0x0000000546057220 */ /* 0x040fe20000400000 */
[--C-:B------:R-:W-:Y:S02]  /*afc0*/  HADD2.F32 R3, -RZ, R140.reuse.H0_H0 ;  /* 0x2000008cff037230 */ /* 0x100fe40000004100 */
        /* <DEDUP_REMOVED lines=9> */
[----:B------:R-:W-:Y:S02]  /*b060*/  HADD2.F32 R122, -RZ, R123.H0_H0 ;  /* 0x2000007bff7a7230 */ /* 0x000fe40000004100 */
[C---:B------:R-:W-:Y:S01]  /*b070*/  FMUL R6, R70.reuse, R6 ;  /* 0x0000000646067220 */ /* 0x040fe20000400000 */
[----:B------:R-:W-:Y:S02]  /*b080*/  HADD2.F32 R72, -RZ, R140.H1_H1 ;  /* 0x3000008cff487230 */ /* 0x000fe40000004100 */
[C---:B------:R-:W-:Y:S01]  /*b090*/  FMUL R7, R70.reuse, R7 ;  /* 0x0000000746077220 */ /* 0x040fe20000400000 */
[----:B------:R-:W-:Y:S02]  /*b0a0*/  HADD2.F32 R75, -RZ, R141.H0_H0 ;  /* 0x2000008dff4b7230 */ /* 0x000fe40000004100 */
[C---:B------:R-:W-:Y:S01]  /*b0b0*/  FFMA R6, R73.reuse, R3, R6 ;  /* 0x0000000349067223 */ /* 0x040fe20000000006 */
[----:B------:R-:W-:Y:S02]  /*b0c0*/  HADD2.F32 R123, -RZ, R123.H1_H1 ;  /* 0x3000007bff7b7230 */ /* 0x000fe40000004100 */
[C---:B------:R-:W-:Y:S01]  /*b0d0*/  FFMA R7, R73.reuse, R72, R7 ;  /* 0x0000004849077223 */ /* 0x040fe20000000007 */
[C---:B------:R-:W-:Y:S01]  /*b0e0*/  FFMA R8, R73.reuse, R74, R8 ;  /* 0x0000004a49087223 */ /* 0x040fe20000000008 */
[----:B------:R-:W-:Y:S01]  /*b0f0*/  FFMA R9, R73, R76, R9 ;  /* 0x0000004c49097223 */ /* 0x000fe20000000009 */
[--C-:B------:R-:W-:Y:S02]  /*b100*/  HADD2.F32 R126, -RZ, R127.reuse.H0_H0 ;  /* 0x2000007fff7e7230 */ /* 0x100fe40000004100 */
[C---:B------:R-:W-:Y:S01]  /*b110*/  FMUL R10, R70.reuse, R10 ;  /* 0x0000000a460a7220 */ /* 0x040fe20000400000 */
[----:B------:R-:W-:Y:S01]  /*b120*/  F2FP.SATFINITE.E4M3.F32.PACK_AB_MERGE_C R76, R7, R6, RZ ;  /* 0x00000006074c723e */ /* 0x000fe200048070ff */
[C---:B------:R-:W-:Y:S01]  /*b130*/  FMUL R7, R70.reuse, R20 ;  /* 0x0000001446077220 */ /* 0x040fe20000400000 */
[----:B------:R-:W-:Y:S02]  /*b140*/  HADD2.F32 R127, -RZ, R127.H1_H1 ;  /* 0x3000007fff7f7230 */ /* 0x000fe40000004100 */
[C---:B------:R-:W-:Y:S01]  /*b150*/  FFMA R10, R73.reuse, R75, R10 ;  /* 0x0000004b490a7223 */ /* 0x040fe2000000000a */
[----:B------:R-:W-:Y:S02]  /*b160*/  HADD2.F32 R72, -RZ, R130.H0_H0 ;  /* 0x20000082ff487230 */ /* 0x000fe40000004100 */
[C---:B------:R-:W-:Y:S01]  /*b170*/  FMUL R11, R70.reuse, R11 ;  /* 0x0000000b460b7220 */ /* 0x040fe20000400000 */
[--C-:B------:R-:W-:Y:S02]  /*b180*/  HADD2.F32 R79, -RZ, R142.reuse.H0_H0 ;  /* 0x2000008eff4f7230 */ /* 0x100fe40000004100 */
[C---:B------:R-:W-:Y:S01]  /*b190*/  FMUL R14, R70.reuse, R14 ;  /* 0x0000000e460e7220 */ /* 0x040fe20000400000 */
[----:B------:R-:W-:Y:S02]  /*b1a0*/  HADD2.F32 R82, -RZ, R142.H1_H1 ;  /* 0x3000008eff527230 */ /* 0x000fe40000004100 */
[C---:B------:R-:W-:Y:S01]  /*b1b0*/  FFMA R11, R73.reuse, R78, R11 ;  /* 0x0000004e490b7223 */ /* 0x040fe2000000000b */
[C---:B------:R-:W-:Y:S01]  /*b1c0*/  FFMA R12, R73.reuse, R77, R12 ;  /* 0x0000004d490c7223 */ /* 0x040fe2000000000c */
[C---:B------:R-:W-:Y:S01]  /*b1d0*/  FFMA R13, R73.reuse, R80, R13 ;  /* 0x00000050490d7223 */ /* 0x040fe2000000000d */
[----:B------:R-:W-:Y:S01]  /*b1e0*/  FFMA R14, R73, R79, R14 ;  /* 0x0000004f490e7223 */ /* 0x000fe2000000000e */
[----:B------:R-:W-:Y:S01]  /*b1f0*/  HADD2.F32 R75, -RZ, R130.H1_H1 ;  /* 0x30000082ff4b7230 */ /* 0x000fe20000004100 */
[----:B------:R-:W-:Y:S01]  /*b200*/  F2FP.SATFINITE.E4M3.F32.PACK_AB_MERGE_C R78, R11, R10, RZ ;  /* 0x0000000a0b4e723e */ /* 0x000fe200048070ff */
[C---:B------:R-:W-:Y:S01]  /*b210*/  FMUL R10, R70.reuse, R21 ;  /* 0x00000015460a7220 */ /* 0x040fe20000400000 */
[C---:B------:R-:W-:Y:S01]  /*b220*/  FMUL R21, R70.reuse, R28 ;  /* 0x0000001c46157220 */ /* 0x040fe20000400000 */
        /* <DEDUP_REMOVED lines=8> */
[C---:B------:R-:W-:Y:S01]  /*b2b0*/  FMUL R18, R70.reuse, R25 ;  /* 0x0000001946127220 */ /* 0x040fe20000400000 */
[----:B------:R-:W-:Y:S01]  /*b2c0*/  F2FP.SATFINITE.E4M3.F32.PACK_AB_MERGE_C R14, R15, R14, RZ ;  /* 0x0000000e0f0e723e */ /* 0x000fe200048070ff */
        /* <DEDUP_REMOVED lines=8> */
[C---:B------:R-:W-:Y:S01]  /*b350*/  FFMA R11, R73.reuse, R88, R11 ;  /* 0x00000058490b7223 */ /* 0x040fe2000000000b */
[----:B------:R-:W-:Y:S01]  /*b360*/  FMUL R22, R70, R29 ;  /* 0x0000001d46167220 */ /* 0x000fe20000400000 */
        /* <DEDUP_REMOVED lines=13> */
[----:B------:R-:W-:Y:S01]  /*b440*/  FMUL R20, R70, R27 ;  /* 0x0000001b46147220 */ /* 0x000fe20000400000 */
[--C-:B------:R-:W-:Y:S01]  /*b450*/  HADD2.F32 R96, -RZ, R146.reuse.H0_H0 ;  /* 0x20000092ff607230 */ /* 0x100fe20000004100 */
[----:B------:R-:W-:Y:S01]  /*b460*/  F2FP.SATFINITE.E4M3.F32.PACK_AB_MERGE_C R16, R10, R7, R16 ;  /* 0x000000070a10723e */ /* 0x000fe20004807010 */
[----:B------:R-:W-:Y:S02]  /*b470*/  HADD2.F32 R97, -RZ, R146.H1_H1 ;  /* 0x30000092ff617230 */ /* 0x000fe40000004100 */
        /* <DEDUP_REMOVED lines=28> */
[----:B------:R-:W-:Y:S01]  /*b640*/  F2FP.F16.E4M3.UNPACK_B R151, R151.H1 ;  /* 0x00000097ff97723e */ /* 0x000fe200030006ff */
[----:B------:R-:W-:Y:S01]  /*b650*/  FMUL R38, R70, R45 ;  /* 0x0000002d46267220 */ /* 0x000fe20000400000 */
[----:B------:R-:W-:Y:S01]  /*b660*/  F2FP.SATFINITE.E4M3.F32.PACK_AB_MERGE_C R19, R28, R27, RZ ;  /* 0x0000001b1c13723e */ /* 0x000fe200048070ff */
[----:B------:R-:W-:Y:S01]  /*b670*/  FFMA R31, R73, R104, R31 ;  /* 0x00000068491f7223 */ /* 0x000fe2000000001f */
[C---:B------:R-:W-:Y:S01]  /*b680*/  FMUL R45, R70.reuse, R52 ;  /* 0x00000034462d7220 */ /* 0x040fe20000400000 */
[C---:B------:R-:W-:Y:S01]  /*b690*/  FMUL R52, R70.reuse, R59 ;  /* 0x0000003b46347220 */ /* 0x040fe20000400000 */
[----:B------:R-:W-:Y:S01]  /*b6a0*/  F2FP.F16.E4M3.UNPACK_B R152, R152.H1 ;  /* 0x00000098ff98723e */ /* 0x000fe200030006ff */
[C---:B------:R-:W-:Y:S01]  /*b6b0*/  FMUL R59, R70.reuse, R66 ;  /* 0x00000042463b7220 */ /* 0x040fe20000400000 */
[----:B------:R-:W-:Y:S01]  /*b6c0*/  F2FP.SATFINITE.E4M3.F32.PACK_AB_MERGE_C R66, R13, R12, R14 ;  /* 0x0000000c0d42723e */ /* 0x000fe2000480700e */
        /* <DEDUP_REMOVED lines=11> */
[C---:B------:R-:W-:Y:S01]  /*b780*/  FFMA R35, R73.reuse, R108, R35 ;  /* 0x0000006c49237223 */ /* 0x040fe20000000023 */
[C---:B------:R-:W-:Y:S01]  /*b790*/  FMUL R36, R70.reuse, R43 ;  /* 0x0000002b46247220 */ /* 0x040fe20000400000 */
[--C-:B------:R-:W-:Y:S02]  /*b7a0*/  HADD2.F32 R112, -RZ, R150.reuse.H0_H0 ;  /* 0x20000096ff707230 */ /* 0x100fe40000004100 */
[C---:B------:R-:W-:Y:S01]  /*b7b0*/  FMUL R39, R70.reuse, R46 ;  /* 0x0000002e46277220 */ /* 0x040fe20000400000 */
        /* <DEDUP_REMOVED lines=13> */
[C---:B------:R-:W-:Y:S01]  /*b890*/  FMUL R46, R70.reuse, R53 ;  /* 0x00000035462e7220 */ /* 0x040fe20000400000 */
[--C-:B------:R-:W-:Y:S02]  /*b8a0*/  HADD2.F32 R120, -RZ, R152.reuse.H0_H0 ;  /* 0x20000098ff787230 */ /* 0x100fe40000004100 */
[C---:B------:R-:W-:Y:S01]  /*b8b0*/  FMUL R50, R70.reuse, R57 ;  /* 0x0000003946327220 */ /* 0x040fe20000400000 */
[C---:B------:R-:W-:Y:S01]  /*b8c0*/  FMUL R51, R70.reuse, R58 ;  /* 0x0000003a46337220 */ /* 0x040fe20000400000 */
[C---:B------:R-:W-:Y:S01]  /*b8d0*/  FMUL R53, R70.reuse, R60 ;  /* 0x0000003c46357220 */ /* 0x040fe20000400000 */
[C---:B------:R-:W-:Y:S01]  /*b8e0*/  FFMA R43, R73.reuse, R116, R43 ;  /* 0x00000074492b7223 */ /* 0x040fe2000000002b */
[----:B------:R-:W-:Y:S02]  /*b8f0*/  HADD2.F32 R121, -RZ, R152.H1_H1 ;  /* 0x30000098ff797230 */ /* 0x000fe40000004100 */
[C---:B------:R-:W-:Y:S01]  /*b900*/  FMUL R47, R70.reuse, R54 ;  /* 0x00000036462f7220 */ /* 0x040fe20000400000 */
[C---:B------:R-:W-:Y:S01]  /*b910*/  FMUL R57, R70.reuse, R64 ;  /* 0x0000004046397220 */ /* 0x040fe20000400000 */
[C---:B------:R-:W-:Y:S01]  /*b920*/  FMUL R58, R70.reuse, R65 ;  /* 0x00000041463a7220 */ /* 0x040fe20000400000 */
[C---:B------:R-:W-:Y:S01]  /*b930*/  FMUL R60, R70.reuse, R67 ;  /* 0x00000043463c7220 */ /* 0x040fe20000400000 */
[----:B------:R-:W-:Y:S01]  /*b940*/  FFMA R44, R73, R117, R44 ;  /* 0x00000075492c7223 */ /* 0x000fe2000000002c */
[C---:B------:R-:W-:Y:S01]  /*b950*/  FMUL R48, R70.reuse, R55 ;  /* 0x0000003746307220 */ /* 0x040fe20000400000 */
[----:B------:R-:W-:Y:S01]  /*b960*/  F2FP.SATFINITE.E4M3.F32.PACK_AB_MERGE_C R64, R5, R4, R76 ;  /* 0x000000040540723e */ /* 0x000fe2000480704c */
[----:B------:R-:W-:Y:S01]  /*b970*/  FFMA R45, R73, R118, R45 ;  /* 0x00000076492d7223 */ /* 0x000fe2000000002d */
[----:B------:R-:W-:Y:S01]  /*b980*/  F2FP.SATFINITE.E4M3.F32.PACK_AB_MERGE_C R65, R9, R8, R78 ;  /* 0x000000080941723e */ /* 0x000fe2000480704e */
[----:B------:R-:W-:Y:S01]  /*b990*/  FMUL R49, R70, R56 ;  /* 0x0000003846317220 */ /* 0x000fe20000400000 */
[----:B------:R-:W-:Y:S01]  /*b9a0*/  F2FP.SATFINITE.E4M3.F32.PACK_AB_MERGE_C R67, R2, R0, R3 ;  /* 0x000000000243723e */ /* 0x000fe20004807003 */
[C---:B------:R-:W-:Y:S01]  /*b9b0*/  FFMA R46, R73.reuse, R119, R46 ;  /* 0x00000077492e7223 */ /* 0x040fe2000000002e */
[----:B------:R-:W-:Y:S01]  /*b9c0*/  F2FP.F16.E4M3.UNPACK_B R154, R154.H1 ;  /* 0x0000009aff9a723e */ /* 0x000fe200030006ff */
[--C-:B------:R-:W-:Y:S02]  /*b9d0*/  HADD2.F32 R124, -RZ, R153.reuse.H0_H0 ;  /* 0x20000099ff7c7230 */ /* 0x100fe40000004100 */
[C---:B------:R-:W-:Y:S01]  /*b9e0*/  FFMA R47, R73.reuse, R120, R47 ;  /* 0x00000078492f7223 */ /* 0x040fe2000000002f */
[----:B------:R1:W-:Y:S01]  /*b9f0*/  STS.128 [R137+UR44+0xa200], R64 ;  /* 0x00a2004089007988 */ /* 0x0003e20008000c2c */
[----:B------:R-:W-:Y:S02]  /*ba00*/  HADD2.F32 R125, -RZ, R153.H1_H1 ;  /* 0x30000099ff7d7230 */ /* 0x000fe40000004100 */
[C---:B------:R-:W-:Y:S01]  /*ba10*/  FFMA R48, R73.reuse, R121, R48 ;  /* 0x0000007949307223 */ /* 0x040fe20000000030 */
[C---:B------:R-:W-:Y:S01]  /*ba20*/  FFMA R49, R73.reuse, R122, R49 ;  /* 0x0000007a49317223 */ /* 0x040fe20000000031 */
[----:B------:R-:W-:Y:S01]  /*ba30*/  F2FP.F16.E4M3.UNPACK_B R155, R155.H1 ;  /* 0x0000009bff9b723e */ /* 0x000fe200030006ff */
[C---:B------:R-:W-:Y:S01]  /*ba40*/  FFMA R50, R73.reuse, R123, R50 ;  /* 0x0000007b49327223 */ /* 0x040fe20000000032 */
[----:B------:R-:W-:Y:S01]  /*ba50*/  FMUL R54, R70, R61 ;  /* 0x0000003d46367220 */ /* 0x000fe20000400000 */
[--C-:B------:R-:W-:Y:S01]  /*ba60*/  HADD2.F32 R128, -RZ, R154.reuse.H0_H0 ;  /* 0x2000009aff807230 */ /* 0x100fe20000004100 */
[----:B------:R1:W-:Y:S01]  /*ba70*/  STS.128 [R178+0xa010], R16 ;  /* 0x00a01010b2007388 */ /* 0x0003e20000000c00 */
[----:B------:R-:W-:Y:S01]  /*ba80*/  F2FP.SATFINITE.E4M3.F32.PACK_AB_MERGE_C R35, R36, R35, RZ ;  /* 0x000000232423723e */ /* 0x000fe200048070ff */
[C---:B------:R-:W-:Y:S01]  /*ba90*/  FFMA R51, R73.reuse, R124, R51 ;  /* 0x0000007c49337223 */ /* 0x040fe20000000033 */
[----:B------:R-:W-:Y:S01]  /*baa0*/  F2FP.SATFINITE.E4M3.F32.PACK_AB_MERGE_C R39, R40, R39, RZ ;  /* 0x000000272827723e */ /* 0x000fe200048070ff */
[----:B------:R-:W-:Y:S02]  /*bab0*/  HADD2.F32 R129, -RZ, R154.H1_H1 ;  /* 0x3000009aff817230 */ /* 0x000fe40000004100 */
[C---:B------:R-:W-:Y:S01]  /*bac0*/  FMUL R55, R70.reuse, R62 ;  /* 0x0000003e46377220 */ /* 0x040fe20000400000 */
[C---:B------:R-:W-:Y:S01]  /*bad0*/  FFMA R52, R73.reuse, R125, R52 ;  /* 0x0000007d49347223 */ /* 0x040fe20000000034 */
[----:B------:R-:W-:Y:S01]  /*bae0*/  FMUL R56, R70, R63 ;  /* 0x0000003f46387220 */ /* 0x000fe20000400000 */
[C---:B------:R-:W-:Y:S01]  /*baf0*/  FFMA R53, R73.reuse, R126, R53 ;  /* 0x0000007e49357223 */ /* 0x040fe20000000035 */
[C---:B------:R-:W-:Y:S01]  /*bb00*/  FFMA R54, R73.reuse, R127, R54 ;  /* 0x0000007f49367223 */ /* 0x040fe20000000036 */
[--C-:B------:R-:W-:Y:S02]  /*bb10*/  HADD2.F32 R74, -RZ, R155.reuse.H0_H0 ;  /* 0x2000009bff4a7230 */ /* 0x100fe40000004100 */
[C---:B------:R-:W-:Y:S01]  /*bb20*/  FFMA R55, R73.reuse, R128, R55 ;  /* 0x0000008049377223 */ /* 0x040fe20000000037 */
[----:B------:R-:W-:Y:S02]  /*bb30*/  HADD2.F32 R131, -RZ, R155.H1_H1 ;  /* 0x3000009bff837230 */ /* 0x000fe40000004100 */
[C---:B------:R-:W-:Y:S01]  /*bb40*/  FFMA R56, R73.reuse, R129, R56 ;  /* 0x0000008149387223 */ /* 0x040fe20000000038 */
[----:B------:R-:W-:Y:S01]  /*bb50*/  F2FP.SATFINITE.E4M3.F32.PACK_AB_MERGE_C R43, R44, R43, RZ ;  /* 0x0000002b2c2b723e */ /* 0x000fe200048070ff */
[C---:B------:R-:W-:Y:S01]  /*bb60*/  FFMA R57, R73.reuse, R72, R57 ;  /* 0x0000004849397223 */ /* 0x040fe20000000039 */
[C---:B------:R-:W-:Y:S01]  /*bb70*/  FFMA R58, R73.reuse, R75, R58 ;  /* 0x0000004b493a7223 */ /* 0x040fe2000000003a */
[C---:B------:R-:W-:Y:S01]  /*bb80*/  FFMA R59, R73.reuse, R74, R59 ;  /* 0x0000004a493b7223 */ /* 0x040fe2000000003b */
[----:B------:R-:W-:Y:S01]  /*bb90*/  F2FP.SATFINITE.E4M3.F32.PACK_AB_MERGE_C R33, R34, R33, R35 ;  /* 0x000000212221723e */ /* 0x000fe20004807023 */
[----:B------:R-:W-:Y:S01]  /*bba0*/  FFMA R60, R73, R131, R60 ;  /* 0x00000083493c7223 */ /* 0x000fe2000000003c */
[----:B------:R-:W-:Y:S02]  /*bbb0*/  F2FP.SATFINITE.E4M3.F32.PACK_AB_MERGE_C R32, R30, R29, R32 ;  /* 0x0000001d1e20723e */ /* 0x000fe40004807020 */
        /* <DEDUP_REMOVED lines=11> */
[----:B------:R-:W-:Y:S03]  /*bc70*/  IADD3 R68, PT, PT, R68, 0x1, RZ ;  /* 0x0000000144447810 */ /* 0x000fe60007ffe0ff */
        /* <DEDUP_REMOVED lines=18> */
.L_x_143:
[----:B------:R-:W-:Y:S05]  /*bda0*/  BSYNC.RECONVERGENT B0 ;  /* 0x0000000000007941 */ /* 0x000fea0003800200 */
.L_x_142:
[----:B------:R-:W-:Y:S01]  /*bdb0*/  R2UR UR5, R160 ;  /* 0x00000000a00572ca */ /* 0x000fe200000e0000 */
[----:B------:R-:W-:Y:S01]  /*bdc0*/  BAR.SYNC.DEFER_BLOCKING 0x1, 0x80 ;  /* 0x0042000000007b1d */ /* 0x000fe20000010000 */
[----:B------:R-:W-:Y:S01]  /*bdd0*/  R2UR UR4, R161 ;  /* 0x00000000a10472ca */ /* 0x000fe200000e0000 */
[----:B------:R-:W-:Y:S01]  /*bde0*/  UISETP.NE.AND UP0, UPT, UR46, URZ, UPT ;  /* 0x000000ff2e00728c */ /* 0x000fe2000bf05270 */
[----:B------:R-:W-:Y:S02]  /*bdf0*/  ISETP.NE.AND P0, PT, R164, 0x2, PT ;  /* 0x00000002a400780c */ /* 0x000fe40003f05270 */
[----:B------:R-:W-:Y:S02]  /*be00*/  ISETP.NE.AND P1, PT, R68, 0x2, PT ;  /* 0x000000024400780c */ /* 0x000fe40003f25270 */
[----:B------:R-:W-:Y:S02]  /*be10*/  SEL R0, RZ, 0x1, P0 ;  /* 0x00000001ff007807 */ /* 0x000fe40000000000 */
[----:B------:R-:W-:Y:S02]  /*be20*/  SEL R3, RZ, 0x1, P1 ;  /* 0x00000001ff037807 */ /* 0x000fe40000800000 */
[----:B------:R-:W-:Y:S01]  /*be30*/  LOP3.LUT R169, R169, R0, RZ, 0x3c, !PT ;  /* 0x00000000a9a97212 */ /* 0x000fe200078e3cff */
[----:B------:R-:W-:Y:S01]  /*be40*/  UIADD3 UR30, UPT, UPT, UR37, UR5, URZ ;  /* 0x00000005251e7290 */ /* 0x000fe2000fffe0ff */
[----:B------:R-:W-:Y:S01]  /*be50*/  LOP3.LUT R170, R170, R3, RZ, 0x3c, !PT ;  /* 0x00000003aaaa7212 */ /* 0x000fe200078e3cff */
[----:B------:R-:W-:Y:S01]  /*be60*/  UIADD3 UR31, UPT, UPT, UR38, UR4, URZ ;  /* 0x00000004261f7290 */ /* 0x000fe2000fffe0ff */
[----:B------:R-:W-:Y:S02]  /*be70*/  SEL R164, R164, RZ, P0 ;  /* 0x000000ffa4a47207 */ /* 0x000fe40000000000 */
[----:B------:R-:W-:Y:S01]  /*be80*/  SEL R68, R68, RZ, P1 ;  /* 0x000000ff44447207 */ /* 0x000fe20000800000 */
[----:B------:R-:W-:Y:S01]  /*be90*/  UMOV UR36, UR59 ;  /* 0x0000003b00247c82 */ /* 0x000fe20008000000 */
[----:B------:R-:W-:Y:S07]  /*bea0*/  BRA.U UP0, `(.L_x_144) ;  /* 0xffffff9900787547 */ /* 0x000fee000b83ffff */
[----:B------:R-:W-:Y:S05]  /*beb0*/  EXIT ;  /* 0x000000000000794d */ /* 0x000fea0003800000 */
.L_x_24:
[----:B--2---:R2:W3:Y:S02]  /*bec0*/  SYNCS.PHASECHK.TRANS64.TRYWAIT P0, [R3+URZ+0xf0], R2 ;  /* 0x0000f002030075a7 */ /* 0x0044e400080011ff */
[----:B---3--:R-:W-:Y:S05]  /*bed0*/  @!P0 NANOSLEEP.SYNCS 0x989680 ;  /* 0x009896800000895d */ /* 0x008fea0003900000 */
[----:B------:R-:W3:Y:S02]  /*bee0*/  @!P0 SYNCS.PHASECHK.TRANS64 P0, [R3+URZ+0xf0], R2 ;  /* 0x0000f002030085a7 */ /* 0x000ee400080010ff */
[----:B---3--:R-:W-:Y:S05]  /*bef0*/  @!P0 BRA `(.L_x_24) ;  /* 0xfffffffc00f08947 */ /* 0x008fea000383ffff */
[----:B------:R-:W-:Y:S05]  /*bf00*/  BRA `(.L_x_145) ;  /* 0xffffff5800e07947 */ /* 0x000fea000383ffff */
.L_x_27:
[----:B-1----:R-:W-:-:S07]  /*bf10*/  MOV R0, UR33 ;  /* 0x0000002100007c02 */ /* 0x002fce0008000f00 */
.L_x_146:
[----:B-1----:R1:W2:Y:S02]  /*bf20*/  SYNCS.PHASECHK.TRANS64.TRYWAIT P0, [R0+URZ+0x28], R3 ;  /* 0x00002803000075a7 */ /* 0x0022a400080011ff */
[----:B--2---:R-:W-:Y:S05]  /*bf30*/  @!P0 NANOSLEEP.SYNCS 0x989680 ;  /* 0x009896800000895d */ /* 0x004fea0003900000 */
[----:B------:R-:W2:Y:S02]  /*bf40*/  @!P0 SYNCS.PHASECHK.TRANS64 P0, [R0+URZ+0x28], R3 ;  /* 0x00002803000085a7 */ /* 0x000ea400080010ff */
[----:B--2---:R-:W-:Y:S05]  /*bf50*/  @!P0 BRA `(.L_x_146) ;  /* 0xfffffffc00f08947 */ /* 0x004fea000383ffff */
[----:B------:R-:W-:Y:S05]  /*bf60*/  BRA `(.L_x_26) ;  /* 0xffffff5c00347947 */ /* 0x000fea000383ffff */
.L_x_34:
[----:B-1----:R-:W-:-:S07]  /*bf70*/  MOV R0, UR17 ;  /* 0x0000001100007c02 */ /* 0x002fce0008000f00 */
.L_x_147:
[----:B-1----:R1:W2:Y:S02]  /*bf80*/  SYNCS.PHASECHK.TRANS64.TRYWAIT P0, [R0+URZ+0x28], R3 ;  /* 0x00002803000075a7 */ /* 0x0022a400080011ff */
[----:B--2---:R-:W-:Y:S05]  /*bf90*/  @!P0 NANOSLEEP.SYNCS 0x989680 ;  /* 0x009896800000895d */ /* 0x004fea0003900000 */
[----:B------:R-:W2:Y:S02]  /*bfa0*/  @!P0 SYNCS.PHASECHK.TRANS64 P0, [R0+URZ+0x28], R3 ;  /* 0x00002803000085a7 */ /* 0x000ea400080010ff */
[----:B--2---:R-:W-:Y:S05]  /*bfb0*/  @!P0 BRA `(.L_x_147) ;  /* 0xfffffffc00f08947 */ /* 0x004fea000383ffff */
[----:B------:R-:W-:Y:S05]  /*bfc0*/  BRA `(.L_x_33) ;  /* 0xffffff5c00f47947 */ /* 0x000fea000383ffff */
.L_x_39:
[----:B-1----:R1:W2:Y:S02]  /*bfd0*/  SYNCS.PHASECHK.TRANS64.TRYWAIT P0, [R3+URZ+0xa0], R0 ;  /* 0x0000a000030075a7 */ /* 0x0022a400080011ff */
[----:B--2---:R-:W-:Y:S05]  /*bfe0*/  @!P0 NANOSLEEP.SYNCS 0x989680 ;  /* 0x009896800000895d */ /* 0x004fea0003900000 */
[----:B------:R-:W2:Y:S02]  /*bff0*/  @!P0 SYNCS.PHASECHK.TRANS64 P0, [R3+URZ+0xa0], R0 ;  /* 0x0000a000030085a7 */ /* 0x000ea400080010ff */
[----:B--2---:R-:W-:Y:S05]  /*c000*/  @!P0 BRA `(.L_x_39) ;  /* 0xfffffffc00f08947 */ /* 0x004fea000383ffff */
[----:B------:R-:W-:Y:S05]  /*c010*/  BRA `(.L_x_148) ;  /* 0xffffff60009c7947 */ /* 0x000fea000383ffff */
.L_x_43:
[----:B-1----:R-:W-:-:S07]  /*c020*/  MOV R0, UR4 ;  /* 0x0000000400007c02 */ /* 0x002fce0008000f00 */
.L_x_149:
[----:B-1----:R1:W2:Y:S02]  /*c030*/  SYNCS.PHASECHK.TRANS64.TRYWAIT P0, [R0+URZ], R3 ;  /* 0x00000003000075a7 */ /* 0x0022a400080011ff */
[----:B--2---:R-:W-:Y:S05]  /*c040*/  @!P0 NANOSLEEP.SYNCS 0x989680 ;  /* 0x009896800000895d */ /* 0x004fea0003900000 */
[----:B------:R-:W2:Y:S02]  /*c050*/  @!P0 SYNCS.PHASECHK.TRANS64 P0, [R0+URZ], R3 ;  /* 0x00000003000085a7 */ /* 0x000ea400080010ff */
[----:B--2---:R-:W-:Y:S05]  /*c060*/  @!P0 BRA `(.L_x_149) ;  /* 0xfffffffc00f08947 */ /* 0x004fea000383ffff */
[----:B------:R-:W-:Y:S05]  /*c070*/  BRA `(.L_x_150) ;  /* 0xffffff6800487947 */ /* 0x000fea000383ffff */
.L_x_44:
[----:B------:R-:W-:-:S07]  /*c080*/  MOV R0, UR5 ;  /* 0x0000000500007c02 */ /* 0x000fce0008000f00 */
.L_x_151:
[----:B-1----:R1:W2:Y:S02]  /*c090*/  SYNCS.PHASECHK.TRANS64.TRYWAIT P0, [R0+URZ], R3 ;  /* 0x00000003000075a7 */ /* 0x0022a400080011ff */
[----:B--2---:R-:W-:Y:S05]  /*c0a0*/  @!P0 NANOSLEEP.SYNCS 0x989680 ;  /* 0x009896800000895d */ /* 0x004fea0003900000 */
[----:B------:R-:W2:Y:S02]  /*c0b0*/  @!P0 SYNCS.PHASECHK.TRANS64 P0, [R0+URZ], R3 ;  /* 0x00000003000085a7 */ /* 0x000ea400080010ff */
[----:B--2---:R-:W-:Y:S05]  /*c0c0*/  @!P0 BRA `(.L_x_151) ;  /* 0xfffffffc00f08947 */ /* 0x004fea000383ffff */
[----:B------:R-:W-:Y:S05]  /*c0d0*/  BRA `(.L_x_152) ;  /* 0xffffff6800547947 */ /* 0x000fea000383ffff */
.L_x_45:
[----:B------:R-:W-:-:S07]  /*c0e0*/  MOV R0, UR5 ;  /* 0x0000000500007c02 */ /* 0x000fce0008000f00 */
.L_x_153:
[----:B-1----:R1:W2:Y:S02]  /*c0f0*/  SYNCS.PHASECHK.TRANS64.TRYWAIT P0, [R0+URZ], R3 ;  /* 0x00000003000075a7 */ /* 0x0022a400080011ff */
[----:B--2---:R-:W-:Y:S05]  /*c100*/  @!P0 NANOSLEEP.SYNCS 0x989680 ;  /* 0x009896800000895d */ /* 0x004fea0003900000 */
[----:B------:R-:W2:Y:S02]  /*c110*/  @!P0 SYNCS.PHASECHK.TRANS64 P0, [R0+URZ], R3 ;  /* 0x00000003000085a7 */ /* 0x000ea400080010ff */
[----:B--2---:R-:W-:Y:S05]  /*c120*/  @!P0 BRA `(.L_x_153) ;  /* 0xfffffffc00f08947 */ /* 0x004fea000383ffff */
[----:B------:R-:W-:Y:S05]  /*c130*/  BRA `(.L_x_154) ;  /* 0xffffff6800607947 */ /* 0x000fea000383ffff */
.L_x_46:
[----:B------:R-:W-:-:S07]  /*c140*/  MOV R0, UR5 ;  /* 0x0000000500007c02 */ /* 0x000fce0008000f00 */
.L_x_155:
[----:B-1----:R1:W2:Y:S02]  /*c150*/  SYNCS.PHASECHK.TRANS64.TRYWAIT P0, [R0+URZ], R3 ;  /* 0x00000003000075a7 */ /* 0x0022a400080011ff */
[----:B--2---:R-:W-:Y:S05]  /*c160*/  @!P0 NANOSLEEP.SYNCS 0x989680 ;  /* 0x009896800000895d */ /* 0x004fea0003900000 */
[----:B------:R-:W2:Y:S02]  /*c170*/  @!P0 SYNCS.PHASECHK.TRANS64 P0, [R0+URZ], R3 ;  /* 0x00000003000085a7 */ /* 0x000ea400080010ff */
[----:B--2---:R-:W-:Y:S05]  /*c180*/  @!P0 BRA `(.L_x_155) ;  /* 0xfffffffc00f08947 */ /* 0x004fea000383ffff */
[----:B------:R-:W-:Y:S05]  /*c190*/  BRA `(.L_x_156) ;  /* 0xffffff68006c7947 */ /* 0x000fea000383ffff */
.L_x_49:
[----:B--2---:R2:W3:Y:S02]  /*c1a0*/  SYNCS.PHASECHK.TRANS64.TRYWAIT P0, [R0+URZ+0xe0], R5 ;  /* 0x0000e005000075a7 */ /* 0x0044e400080011ff */
[----:B---3--:R-:W-:Y:S05]  /*c1b0*/  @!P0 NANOSLEEP.SYNCS 0x989680 ;  /* 0x009896800000895d */ /* 0x008fea0003900000 */
[----:B------:R-:W3:Y:S02]  /*c1c0*/  @!P0 SYNCS.PHASECHK.TRANS64 P0, [R0+URZ+0xe0], R5 ;  /* 0x0000e005000085a7 */ /* 0x000ee400080010ff */
[----:B---3--:R-:W-:Y:S05]  /*c1d0*/  @!P0 BRA `(.L_x_49) ;  /* 0xfffffffc00f08947 */ /* 0x008fea000383ffff */
[----:B------:R-:W-:Y:S05]  /*c1e0*/  BRA `(.L_x_157) ;  /* 0xffffff6800c87947 */ /* 0x000fea000383ffff */
.L_x_50:
[----:B------:R-:W-:-:S07]  /*c1f0*/  MOV R0, UR4 ;  /* 0x0000000400007c02 */ /* 0x000fce0008000f00 */
.L_x_158:
[----:B--2---:R2:W3:Y:S02]  /*c200*/  SYNCS.PHASECHK.TRANS64.TRYWAIT P0, [R0+URZ+0xb0], R7 ;  /* 0x0000b007000075a7 */ /* 0x0044e400080011ff */
[----:B---3--:R-:W-:Y:S05]  /*c210*/  @!P0 NANOSLEEP.SYNCS 0x989680 ;  /* 0x009896800000895d */ /* 0x008fea0003900000 */
[----:B------:R-:W3:Y:S02]  /*c220*/  @!P0 SYNCS.PHASECHK.TRANS64 P0, [R0+URZ+0xb0], R7 ;  /* 0x0000b007000085a7 */ /* 0x000ee400080010ff */
[----:B---3--:R-:W-:Y:S05]  /*c230*/  @!P0 BRA `(.L_x_158) ;  /* 0xfffffffc00f08947 */ /* 0x008fea000383ffff */
[----:B------:R-:W-:Y:S05]  /*c240*/  BRA `(.L_x_159) ;  /* 0xffffff6800d87947 */ /* 0x000fea000383ffff */
.L_x_51:
[----:B--2---:R2:W3:Y:S02]  /*c250*/  SYNCS.PHASECHK.TRANS64.TRYWAIT P1, [R0+URZ+0xa0], R5 ;  /* 0x0000a005000075a7 */ /* 0x0044e400080211ff */
[----:B---3--:R-:W-:Y:S05]  /*c260*/  @!P1 NANOSLEEP.SYNCS 0x989680 ;  /* 0x009896800000995d */ /* 0x008fea0003900000 */
[----:B------:R-:W3:Y:S02]  /*c270*/  @!P1 SYNCS.PHASECHK.TRANS64 P1, [R0+URZ+0xa0], R5 ;  /* 0x0000a005000095a7 */ /* 0x000ee400080210ff */
[----:B---3--:R-:W-:Y:S05]  /*c280*/  @!P1 BRA `(.L_x_51) ;  /* 0xfffffffc00f09947 */ /* 0x008fea000383ffff */
[----:B------:R-:W-:Y:S05]  /*c290*/  BRA `(.L_x_160) ;  /* 0xffffff6c00087947 */ /* 0x000fea000383ffff */
.L_x_54:
[----:B------:R-:W-:-:S07]  /*c2a0*/  MOV R0, UR4 ;  /* 0x0000000400007c02 */ /* 0x000fce0008000f00 */
.L_x_161:
[----:B--2---:R2:W3:Y:S02]  /*c2b0*/  SYNCS.PHASECHK.TRANS64.TRYWAIT P0, [R0+URZ+0xb0], R3 ;  /* 0x0000b003000075a7 */ /* 0x0044e400080011ff */
[----:B---3--:R-:W-:Y:S05]  /*c2c0*/  @!P0 NANOSLEEP.SYNCS 0x989680 ;  /* 0x009896800000895d */ /* 0x008fea0003900000 */
[----:B------:R-:W3:Y:S02]  /*c2d0*/  @!P0 SYNCS.PHASECHK.TRANS64 P0, [R0+URZ+0xb0], R3 ;  /* 0x0000b003000085a7 */ /* 0x000ee400080010ff */
[----:B---3--:R-:W-:Y:S05]  /*c2e0*/  @!P0 BRA `(.L_x_161) ;  /* 0xfffffffc00f08947 */ /* 0x008fea000383ffff */
[----:B------:R-:W-:Y:S05]  /*c2f0*/  BRA `(.L_x_53) ;  /* 0xffffff6c005c7947 */ /* 0x000fea000383ffff */
.L_x_63:
[----:B--2---:R-:W-:-:S04]  /*c300*/  MOV R5, UR5 ;  /* 0x0000000500057c02 */ /* 0x004fc80008000f00 */
[----:B------:R2:W3:Y:S03]  /*c310*/  SYNCS.PHASECHK.TRANS64.TRYWAIT P0, [R5+URZ+0x8], R6 ;  /* 0x00000806050075a7 */ /* 0x0004e600080011ff */
[----:B---3--:R-:W-:Y:S05]  /*c320*/  @!P0 NANOSLEEP.SYNCS 0x989680 ;  /* 0x009896800000895d */ /* 0x008fea0003900000 */
[----:B------:R-:W3:Y:S02]  /*c330*/  @!P0 SYNCS.PHASECHK.TRANS64 P0, [R5+URZ+0x8], R6 ;  /* 0x00000806050085a7 */ /* 0x000ee400080010ff */
[----:B---3--:R-:W-:Y:S05]  /*c340*/  @!P0 BRA `(.L_x_63) ;  /* 0xfffffffc00ec8947 */ /* 0x008fea000383ffff */
[----:B------:R-:W-:Y:S05]  /*c350*/  BRA `(.L_x_62) ;  /* 0xffffff7000107947 */ /* 0x000fea000383ffff */
.L_x_65:
[----:B------:R-:W-:Y:S01]  /*c360*/  BSSY B0, `(.L_x_162) ;  /* 0x0000006000007945 */ /* 0x000fe20003800000 */
[----:B------:R-:W-:-:S07]  /*c370*/  MOV R15, 0xffffffff ;  /* 0xffffffff000f7802 */ /* 0x000fce0000000f00 */
[----:B-12--5:R-:W-:Y:S05]  /*c380*/  WARPSYNC.COLLECTIVE R15, `(.L_x_163) ;  /* 0x000000000f0c7348 */ /* 0x026fea0003c00000 */
[----:B------:R-:W-:Y:S02]  /*c390*/  ELECT P6, UR79, PT ;  /* 0x00000000004f782f */ /* 0x000fe400038c0000 */
[----:B------:R-:W-:Y:S01]  /*c3a0*/  MOV R14, UR79 ;  /* 0x0000004f000e7c02 */ /* 0x000fe20008000f00 */
[----:B-12--5:R-:W-:Y:S10]  /*c3b0*/  ENDCOLLECTIVE ;  /* 0x000000000000791b */ /* 0x026ff40003800000 */
.L_x_163:
[----:B------:R-:W-:Y:S05]  /*c3c0*/  BSYNC B0 ;  /* 0x0000000000007941 */ /* 0x000fea0003800000 */
.L_x_162:
[----:B------:R-:W-:Y:S01]  /*c3d0*/  PLOP3.LUT P0, PT, P6, PT, PT, 0x80, 0x8 ;  /* 0x000000000008781c */ /* 0x000fe2000370f070 */
[----:B------:R-:W-:-:S12]  /*c3e0*/  BRA `(.L_x_164) ;  /* 0xffffff70003c7947 */ /* 0x000fd8000383ffff */
.L_x_67:
[----:B--2---:R-:W-:-:S04]  /*c3f0*/  MOV R3, UR5 ;  /* 0x0000000500037c02 */ /* 0x004fc80008000f00 */
[----:B------:R2:W3:Y:S03]  /*c400*/  SYNCS.PHASECHK.TRANS64.TRYWAIT P0, [R3+URZ+0x8], R4 ;  /* 0x00000804030075a7 */ /* 0x0004e600080011ff */
[----:B---3--:R-:W-:Y:S05]  /*c410*/  @!P0 NANOSLEEP.SYNCS 0x989680 ;  /* 0x009896800000895d */ /* 0x008fea0003900000 */
[----:B------:R-:W3:Y:S02]  /*c420*/  @!P0 SYNCS.PHASECHK.TRANS64 P0, [R3+URZ+0x8], R4 ;  /* 0x00000804030085a7 */ /* 0x000ee400080010ff */
[----:B---3--:R-:W-:Y:S05]  /*c430*/  @!P0 BRA `(.L_x_67) ;  /* 0xfffffffc00ec8947 */ /* 0x008fea000383ffff */
[----:B------:R-:W-:Y:S05]  /*c440*/  BRA `(.L_x_66) ;  /* 0xffffff7000407947 */ /* 0x000fea000383ffff */
.L_x_68:
[----:B-1----:R1:W2:Y:S02]  /*c450*/  SYNCS.PHASECHK.TRANS64.TRYWAIT P0, [R0+URZ+0xa0], R5 ;  /* 0x0000a005000075a7 */ /* 0x0022a400080011ff */
[----:B--2---:R-:W-:Y:S05]  /*c460*/  @!P0 NANOSLEEP.SYNCS 0x989680 ;  /* 0x009896800000895d */ /* 0x004fea0003900000 */
[----:B------:R-:W2:Y:S02]  /*c470*/  @!P0 SYNCS.PHASECHK.TRANS64 P0, [R0+URZ+0xa0], R5 ;  /* 0x0000a005000085a7 */ /* 0x000ea400080010ff */
[----:B--2---:R-:W-:Y:S05]  /*c480*/  @!P0 BRA `(.L_x_68) ;  /* 0xfffffffc00f08947 */ /* 0x004fea000383ffff */
[----:B------:R-:W-:Y:S05]  /*c490*/  BRA `(.L_x_165) ;  /* 0xffffff74002c7947 */ /* 0x000fea000383ffff */
.L_x_70:
[----:B------:R-:W-:-:S07]  /*c4a0*/  MOV R0, UR31 ;  /* 0x0000001f00007c02 */ /* 0x000fce0008000f00 */
.L_x_166:
[----:B-1----:R1:W2:Y:S02]  /*c4b0*/  SYNCS.PHASECHK.TRANS64.TRYWAIT P0, [R0+URZ+0xd0], R5 ;  /* 0x0000d005000075a7 */ /* 0x0022a400080011ff */
[----:B--2---:R-:W-:Y:S05]  /*c4c0*/  @!P0 NANOSLEEP.SYNCS 0x989680 ;  /* 0x009896800000895d */ /* 0x004fea0003900000 */
[----:B------:R-:W2:Y:S02]  /*c4d0*/  @!P0 SYNCS.PHASECHK.TRANS64 P0, [R0+URZ+0xd0], R5 ;  /* 0x0000d005000085a7 */ /* 0x000ea400080010ff */
[----:B--2---:R-:W-:Y:S05]  /*c4e0*/  @!P0 BRA `(.L_x_166) ;  /* 0xfffffffc00f08947 */ /* 0x004fea000383ffff */
[----:B------:R-:W-:Y:S05]  /*c4f0*/  BRA `(.L_x_167) ;  /* 0xffffff7400787947 */ /* 0x000fea000383ffff */
.L_x_73:
[----:B------:R-:W-:Y:S07]  /*c500*/  MOV R0, UR5 ;  /* 0x0000000500007c02 */ /* 0x000fee0008000f00 */
.L_x_168:
[----:B-1----:R1:W2:Y:S02]  /*c510*/  SYNCS.PHASECHK.TRANS64.TRYWAIT P0, [R0+URZ], R5 ;  /* 0x00000005000075a7 */ /* 0x0022a400080011ff */
[----:B--2---:R-:W-:Y:S05]  /*c520*/  @!P0 NANOSLEEP.SYNCS 0x989680 ;  /* 0x009896800000895d */ /* 0x004fea0003900000 */
[----:B------:R-:W2:Y:S02]  /*c530*/  @!P0 SYNCS.PHASECHK.TRANS64 P0, [R0+URZ], R5 ;  /* 0x00000005000085a7 */ /* 0x000ea400080010ff */
[----:B--2---:R-:W-:Y:S05]  /*c540*/  @!P0 BRA `(.L_x_168) ;  /* 0xfffffffc00f08947 */ /* 0x004fea000383ffff */
[----:B------:R-:W-:Y:S05]  /*c550*/  BRA `(.L_x_72) ;  /* 0xffffff74008c7947 */ /* 0x000fea000383ffff */
.L_x_77:
[----:B-1----:R-:W-:-:S07]  /*c560*/  MOV R0, UR4 ;  /* 0x0000000400007c02 */ /* 0x002fce0008000f00 */
.L_x_169:
[----:B-1----:R1:W2:Y:S02]  /*c570*/  SYNCS.PHASECHK.TRANS64.TRYWAIT P0, [R0+URZ], R3 ;  /* 0x00000003000075a7 */ /* 0x0022a400080011ff */
[----:B--2---:R-:W-:Y:S05]  /*c580*/  @!P0 NANOSLEEP.SYNCS 0x989680 ;  /* 0x009896800000895d */ /* 0x004fea0003900000 */
[----:B------:R-:W2:Y:S02]  /*c590*/  @!P0 SYNCS.PHASECHK.TRANS64 P0, [R0+URZ], R3 ;  /* 0x00000003000085a7 */ /* 0x000ea400080010ff */
[----:B--2---:R-:W-:Y:S05]  /*c5a0*/  @!P0 BRA `(.L_x_169) ;  /* 0xfffffffc00f08947 */ /* 0x004fea000383ffff */
[----:B------:R-:W-:Y:S05]  /*c5b0*/  BRA `(.L_x_170) ;  /* 0xffffff7800807947 */ /* 0x000fea000383ffff */
.L_x_80:
[----:B------:R-:W-:-:S07]  /*c5c0*/  MOV R0, UR26 ;  /* 0x0000001a00007c02 */ /* 0x000fce0008000f00 */
.L_x_171:
[----:B-1----:R1:W2:Y:S02]  /*c5d0*/  SYNCS.PHASECHK.TRANS64.TRYWAIT P1, [R0+URZ+0x100], R3 ;  /* 0x00010003000075a7 */ /* 0x0022a400080211ff */
[----:B--2---:R-:W-:Y:S05]  /*c5e0*/  @!P1 NANOSLEEP.SYNCS 0x989680 ;  /* 0x009896800000995d */ /* 0x004fea0003900000 */
[----:B------:R-:W2:Y:S02]  /*c5f0*/  @!P1 SYNCS.PHASECHK.TRANS64 P1, [R0+URZ+0x100], R3 ;  /* 0x00010003000095a7 */ /* 0x000ea400080210ff */
[----:B--2---:R-:W-:Y:S05]  /*c600*/  @!P1 BRA `(.L_x_171) ;  /* 0xfffffffc00f09947 */ /* 0x004fea000383ffff */
[----:B------:R-:W-:Y:S05]  /*c610*/  BRA `(.L_x_172) ;  /* 0xffffff7800cc7947 */ /* 0x000fea000383ffff */
.L_x_85:
[----:B--2---:R2:W3:Y:S02]  /*c620*/  SYNCS.PHASECHK.TRANS64.TRYWAIT P0, [R8+URZ+0xa0], R5 ;  /* 0x0000a005080075a7 */ /* 0x0044e400080011ff */
[----:B---3--:R-:W-:Y:S05]  /*c630*/  @!P0 NANOSLEEP.SYNCS 0x989680 ;  /* 0x009896800000895d */ /* 0x008fea0003900000 */
[----:B------:R-:W3:Y:S02]  /*c640*/  @!P0 SYNCS.PHASECHK.TRANS64 P0, [R8+URZ+0xa0], R5 ;  /* 0x0000a005080085a7 */ /* 0x000ee400080010ff */
[----:B---3--:R-:W-:Y:S05]  /*c650*/  @!P0 BRA `(.L_x_85) ;  /* 0xfffffffc00f08947 */ /* 0x008fea000383ffff */
[----:B------:R-:W-:Y:S05]  /*c660*/  BRA `(.L_x_173) ;  /* 0xffffff8000047947 */ /* 0x000fea000383ffff */
.L_x_88:
[----:B------:R-:W-:Y:S07]  /*c670*/  MOV R0, UR21 ;  /* 0x0000001500007c02 */ /* 0x000fee0008000f00 */
.L_x_174:
[----:B--2---:R2:W3:Y:S02]  /*c680*/  SYNCS.PHASECHK.TRANS64.TRYWAIT P1, [R0+URZ+0x98], R5 ;  /* 0x00009805000075a7 */ /* 0x0044e400080211ff */
[----:B---3--:R-:W-:Y:S05]  /*c690*/  @!P1 NANOSLEEP.SYNCS 0x989680 ;  /* 0x009896800000995d */ /* 0x008fea0003900000 */
[----:B------:R-:W3:Y:S02]  /*c6a0*/  @!P1 SYNCS.PHASECHK.TRANS64 P1, [R0+URZ+0x98], R5 ;  /* 0x00009805000095a7 */ /* 0x000ee400080210ff */
[----:B---3--:R-:W-:Y:S05]  /*c6b0*/  @!P1 BRA `(.L_x_174) ;  /* 0xfffffffc00f09947 */ /* 0x008fea000383ffff */
[----:B------:R-:W-:Y:S05]  /*c6c0*/  BRA `(.L_x_87) ;  /* 0xffffff8400807947 */ /* 0x000fea000383ffff */
.L_x_91:
[----:B--2---:R-:W-:Y:S07]  /*c6d0*/  MOV R5, UR21 ;  /* 0x0000001500057c02 */ /* 0x004fee0008000f00 */
.L_x_175:
[----:B--2---:R2:W3:Y:S02]  /*c6e0*/  SYNCS.PHASECHK.TRANS64.TRYWAIT P0, [R5+URZ+0x70], R4 ;  /* 0x00007004050075a7 */ /* 0x0044e400080011ff */
[----:B---3--:R-:W-:Y:S05]  /*c6f0*/  @!P0 NANOSLEEP.SYNCS 0x989680 ;  /* 0x009896800000895d */ /* 0x008fea0003900000 */
[----:B------:R-:W3:Y:S02]  /*c700*/  @!P0 SYNCS.PHASECHK.TRANS64 P0, [R5+URZ+0x70], R4 ;  /* 0x00007004050085a7 */ /* 0x000ee400080010ff */
[----:B---3--:R-:W-:Y:S05]  /*c710*/  @!P0 BRA `(.L_x_175) ;  /* 0xfffffffc00f08947 */ /* 0x008fea000383ffff */
[----:B------:R-:W-:Y:S05]  /*c720*/  BRA `(.L_x_176) ;  /* 0xffffff8400d87947 */ /* 0x000fea000383ffff */
.L_x_92:
[----:B------:R-:W-:Y:S07]  /*c730*/  MOV R5, UR21 ;  /* 0x0000001500057c02 */ /* 0x000fee0008000f00 */
.L_x_177:
[----:B--2---:R2:W3:Y:S02]  /*c740*/  SYNCS.PHASECHK.TRANS64.TRYWAIT P0, [R5+URZ+0x78], R4 ;  /* 0x00007804050075a7 */ /* 0x0044e400080011ff */
[----:B---3--:R-:W-:Y:S05]  /*c750*/  @!P0 NANOSLEEP.SYNCS 0x989680 ;  /* 0x009896800000895d */ /* 0x008fea0003900000 */
[----:B------:R-:W3:Y:S02]  /*c760*/  @!P0 SYNCS.PHASECHK.TRANS64 P0, [R5+URZ+0x78], R4 ;  /* 0x00007804050085a7 */ /* 0x000ee400080010ff */
[----:B---3--:R-:W-:Y:S05]  /*c770*/  @!P0 BRA `(.L_x_177) ;  /* 0xfffffffc00f08947 */ /* 0x008fea000383ffff */
[----:B------:R-:W-:Y:S05]  /*c780*/  BRA `(.L_x_178) ;  /* 0xffffff8800147947 */ /* 0x000fea000383ffff */
.L_x_93:
[----:B--2---:R-:W-:Y:S07]  /*c790*/  MOV R5, UR21 ;  /* 0x0000001500057c02 */ /* 0x004fee0008000f00 */
.L_x_179:
[----:B--2---:R2:W3:Y:S02]  /*c7a0*/  SYNCS.PHASECHK.TRANS64.TRYWAIT P0, [R5+URZ+0x80], R4 ;  /* 0x00008004050075a7 */ /* 0x0044e400080011ff */
[----:B---3--:R-:W-:Y:S05]  /*c7b0*/  @!P0 NANOSLEEP.SYNCS 0x989680 ;  /* 0x009896800000895d */ /* 0x008fea0003900000 */
[----:B------:R-:W3:Y:S02]  /*c7c0*/  @!P0 SYNCS.PHASECHK.TRANS64 P0, [R5+URZ+0x80], R4 ;  /* 0x00008004050085a7 */ /* 0x000ee400080010ff */
[----:B---3--:R-:W-:Y:S05]  /*c7d0*/  @!P0 BRA `(.L_x_179) ;  /* 0xfffffffc00f08947 */ /* 0x008fea000383ffff */
[----:B------:R-:W-:Y:S05]  /*c7e0*/  BRA `(.L_x_180) ;  /* 0xffffff88005c7947 */ /* 0x000fea000383ffff */
.L_x_94:
[----:B--2---:R-:W-:Y:S07]  /*c7f0*/  MOV R5, UR21 ;  /* 0x0000001500057c02 */ /* 0x004fee0008000f00 */
.L_x_181:
[----:B--2---:R2:W3:Y:S02]  /*c800*/  SYNCS.PHASECHK.TRANS64.TRYWAIT P0, [R5+URZ+0x88], R4 ;  /* 0x00008804050075a7 */ /* 0x0044e400080011ff */
[----:B---3--:R-:W-:Y:S05]  /*c810*/  @!P0 NANOSLEEP.SYNCS 0x989680 ;  /* 0x009896800000895d */ /* 0x008fea0003900000 */
[----:B------:R-:W3:Y:S02]  /*c820*/  @!P0 SYNCS.PHASECHK.TRANS64 P0, [R5+URZ+0x88], R4 ;  /* 0x00008804050085a7 */ /* 0x000ee400080010ff */
[----:B---3--:R-:W-:Y:S05]  /*c830*/  @!P0 BRA `(.L_x_181) ;  /* 0xfffffffc00f08947 */ /* 0x008fea000383ffff */
[----:B------:R-:W-:Y:S05]  /*c840*/  BRA `(.L_x_182) ;  /* 0xffffff8800a87947 */ /* 0x000fea000383ffff */
.L_x_96:
[----:B------:R-:W-:-:S07]  /*c850*/  MOV R0, UR21 ;  /* 0x0000001500007c02 */ /* 0x000fce0008000f00 */
.L_x_183:
[----:B--2---:R2:W3:Y:S02]  /*c860*/  SYNCS.PHASECHK.TRANS64.TRYWAIT P0, [R0+URZ+0x70], R3 ;  /* 0x00007003000075a7 */ /* 0x0044e400080011ff */
[----:B---3--:R-:W-:Y:S05]  /*c870*/  @!P0 NANOSLEEP.SYNCS 0x989680 ;  /* 0x009896800000895d */ /* 0x008fea0003900000 */
[----:B------:R-:W3:Y:S02]  /*c880*/  @!P0 SYNCS.PHASECHK.TRANS64 P0, [R0+URZ+0x70], R3 ;  /* 0x00007003000085a7 */ /* 0x000ee400080010ff */
[----:B---3--:R-:W-:Y:S05]  /*c890*/  @!P0 BRA `(.L_x_183) ;  /* 0xfffffffc00f08947 */ /* 0x008fea000383ffff */
[----:B------:R-:W-:Y:S05]  /*c8a0*/  BRA `(.L_x_184) ;  /* 0xffffff8c00207947 */ /* 0x000fea000383ffff */
.L_x_97:
[----:B--2---:R-:W-:-:S07]  /*c8b0*/  MOV R0, UR21 ;  /* 0x0000001500007c02 */ /* 0x004fce0008000f00 */
.L_x_185:
[----:B--2---:R2:W3:Y:S02]  /*c8c0*/  SYNCS.PHASECHK.TRANS64.TRYWAIT P0, [R0+URZ+0x78], R3 ;  /* 0x00007803000075a7 */ /* 0x0044e400080011ff */
[----:B---3--:R-:W-:Y:S05]  /*c8d0*/  @!P0 NANOSLEEP.SYNCS 0x989680 ;  /* 0x009896800000895d */ /* 0x008fea0003900000 */
[----:B------:R-:W3:Y:S02]  /*c8e0*/  @!P0 SYNCS.PHASECHK.TRANS64 P0, [R0+URZ+0x78], R3 ;  /* 0x00007803000085a7 */ /* 0x000ee400080010ff */
[----:B---3--:R-:W-:Y:S05]  /*c8f0*/  @!P0 BRA `(.L_x_185) ;  /* 0xfffffffc00f08947 */ /* 0x008fea000383ffff */
[----:B------:R-:W-:Y:S05]  /*c900*/  BRA `(.L_x_186) ;  /* 0xffffff8c00107947 */ /* 0x000fea000383ffff */
.L_x_98:
[----:B--2---:R-:W-:-:S07]  /*c910*/  MOV R0, UR21 ;  /* 0x0000001500007c02 */ /* 0x004fce0008000f00 */
.L_x_187:
[----:B--2---:R2:W3:Y:S02]  /*c920*/  SYNCS.PHASECHK.TRANS64.TRYWAIT P0, [R0+URZ+0x80], R3 ;  /* 0x00008003000075a7 */ /* 0x0044e400080011ff */
[----:B---3--:R-:W-:Y:S05]  /*c930*/  @!P0 NANOSLEEP.SYNCS 0x989680 ;  /* 0x009896800000895d */ /* 0x008fea0003900000 */
[----:B------:R-:W3:Y:S02]  /*c940*/  @!P0 SYNCS.PHASECHK.TRANS64 P0, [R0+URZ+0x80], R3 ;  /* 0x00008003000085a7 */ /* 0x000ee400080010ff */
[----:B---3--:R-:W-:Y:S05]  /*c950*/  @!P0 BRA `(.L_x_187) ;  /* 0xfffffffc00f08947 */ /* 0x008fea000383ffff */
[----:B------:R-:W-:Y:S05]  /*c960*/  BRA `(.L_x_188) ;  /* 0xffffff8c00007947 */ /* 0x000fea000383ffff */
.L_x_100:
[----:B-1----:R1:W2:Y:S02]  /*c970*/  SYNCS.PHASECHK.TRANS64.TRYWAIT P0, [R3+URZ+0xa0], R0 ;  /* 0x0000a000030075a7 */ /* 0x0022a400080011ff */
[----:B--2---:R-:W-:Y:S05]  /*c980*/  @!P0 NANOSLEEP.SYNCS 0x989680 ;  /* 0x009896800000895d */ /* 0x004fea0003900000 */
[----:B------:R-:W2:Y:S02]  /*c990*/  @!P0 SYNCS.PHASECHK.TRANS64 P0, [R3+URZ+0xa0], R0 ;  /* 0x0000a000030085a7 */ /* 0x000ea400080010ff */
[----:B--2---:R-:W-:Y:S05]  /*c9a0*/  @!P0 BRA `(.L_x_100) ;  /* 0xfffffffc00f08947 */ /* 0x004fea000383ffff */
[----:B------:R-:W-:Y:S05]  /*c9b0*/  BRA `(.L_x_189) ;  /* 0xffffff8c00c87947 */ /* 0x000fea000383ffff */
.L_x_111:
[----:B-1----:R1:W2:Y:S02]  /*c9c0*/  SYNCS.PHASECHK.TRANS64.TRYWAIT P1, [R3+URZ+0x50], R0 ;  /* 0x00005000030075a7 */ /* 0x0022a400080211ff */
[----:B--2---:R-:W-:Y:S05]  /*c9d0*/  @!P1 NANOSLEEP.SYNCS 0x989680 ;  /* 0x009896800000995d */ /* 0x004fea0003900000 */
[----:B------:R-:W2:Y:S02]  /*c9e0*/  @!P1 SYNCS.PHASECHK.TRANS64 P1, [R3+URZ+0x50], R0 ;  /* 0x00005000030095a7 */ /* 0x000ea400080210ff */
[----:B--2---:R-:W-:Y:S05]  /*c9f0*/  @!P1 BRA `(.L_x_111) ;  /* 0xfffffffc00f09947 */ /* 0x004fea000383ffff */
[----:B------:R-:W-:Y:S05]  /*ca00*/  BRA `(.L_x_110) ;  /* 0xffffff9c00487947 */ /* 0x000fea000383ffff */
.L_x_113:
[----:B--2---:R2:W4:Y:S02]  /*ca10*/  SYNCS.PHASECHK.TRANS64.TRYWAIT P0, [R163+URZ+0xc0], R2 ;  /* 0x0000c002a30075a7 */ /* 0x00452400080011ff */
[----:B----4-:R-:W-:Y:S05]  /*ca20*/  @!P0 NANOSLEEP.SYNCS 0x989680 ;  /* 0x009896800000895d */ /* 0x010fea0003900000 */
[----:B------:R-:W4:Y:S02]  /*ca30*/  @!P0 SYNCS.PHASECHK.TRANS64 P0, [R163+URZ+0xc0], R2 ;  /* 0x0000c002a30085a7 */ /* 0x000f2400080010ff */
[----:B----4-:R-:W-:Y:S05]  /*ca40*/  @!P0 BRA `(.L_x_113) ;  /* 0xfffffffc00f08947 */ /* 0x010fea000383ffff */
[----:B------:R-:W-:Y:S05]  /*ca50*/  BRA `(.L_x_112) ;  /* 0xffffff9c00a47947 */ /* 0x000fea000383ffff */
.L_x_122:
[----:B--2---:R2:W3:Y:S02]  /*ca60*/  SYNCS.PHASECHK.TRANS64.TRYWAIT P0, [R191+URZ+0x50], R0 ;  /* 0x00005000bf0075a7 */ /* 0x0044e400080011ff */
[----:B---3--:R-:W-:Y:S05]  /*ca70*/  @!P0 NANOSLEEP.SYNCS 0x989680 ;  /* 0x009896800000895d */ /* 0x008fea0003900000 */
[----:B------:R-:W3:Y:S02]  /*ca80*/  @!P0 SYNCS.PHASECHK.TRANS64 P0, [R191+URZ+0x50], R0 ;  /* 0x00005000bf0085a7 */ /* 0x000ee400080010ff */
[----:B---3--:R-:W-:Y:S05]  /*ca90*/  @!P0 BRA `(.L_x_122) ;  /* 0xfffffffc00f08947 */ /* 0x008fea000383ffff */
[----:B------:R-:W-:Y:S05]  /*caa0*/  BRA `(.L_x_121) ;  /* 0xffffffb000b07947 */ /* 0x000fea000383ffff */
.L_x_131:
[----:B--2---:R2:W3:Y:S02]  /*cab0*/  SYNCS.PHASECHK.TRANS64.TRYWAIT P0, [R0+URZ+0x50], R7 ;  /* 0x00005007000075a7 */ /* 0x0044e400080011ff */
[----:B---3--:R-:W-:Y:S05]  /*cac0*/  @!P0 NANOSLEEP.SYNCS 0x989680 ;  /* 0x009896800000895d */ /* 0x008fea0003900000 */
[----:B------:R-:W3:Y:S02]  /*cad0*/  @!P0 SYNCS.PHASECHK.TRANS64 P0, [R0+URZ+0x50], R7 ;  /* 0x00005007000085a7 */ /* 0x000ee400080010ff */
[----:B---3--:R-:W-:Y:S05]  /*cae0*/  @!P0 BRA `(.L_x_131) ;  /* 0xfffffffc00f08947 */ /* 0x008fea000383ffff */
[----:B------:R-:W-:Y:S05]  /*caf0*/  BRA `(.L_x_130) ;  /* 0xffffffc800087947 */ /* 0x000fea000383ffff */
.L_x_140:
[----:B--2---:R2:W3:Y:S02]  /*cb00*/  SYNCS.PHASECHK.TRANS64.TRYWAIT P0, [R0+URZ+0x50], R5 ;  /* 0x00005005000075a7 */ /* 0x0044e400080011ff */
[----:B---3--:R-:W-:Y:S05]  /*cb10*/  @!P0 NANOSLEEP.SYNCS 0x989680 ;  /* 0x009896800000895d */ /* 0x008fea0003900000 */
[----:B------:R-:W3:Y:S02]  /*cb20*/  @!P0 SYNCS.PHASECHK.TRANS64 P0, [R0+URZ+0x50], R5 ;  /* 0x00005005000085a7 */ /* 0x000ee400080010ff */
[----:B---3--:R-:W-:Y:S05]  /*cb30*/  @!P0 BRA `(.L_x_140) ;  /* 0xfffffffc00f08947 */ /* 0x008fea000383ffff */
[----:B------:R-:W-:Y:S05]  /*cb40*/  BRA `(.L_x_139) ;  /* 0xffffffdc006c7947 */ /* 0x000fea000383ffff */
        .weak           $__internal_0_$__cuda_sm10x_tcgen05_guardrail_trap_col_being_dealloced_not_returned_by_alloc
        .type           $__internal_0_$__cuda_sm10x_tcgen05_guardrail_trap_col_being_dealloced_not_returned_by_alloc,@function
        .size           $__internal_0_$__cuda_sm10x_tcgen05_guardrail_trap_col_being_dealloced_not_returned_by_alloc,($__internal_1_$__cuda_sm10x_tcgen05_guardrail_trap_phase_invalid_during_alloc - $__internal_0_$__cuda_sm10x_tcgen05_guardrail_trap_col_being_dealloced_not_returned_by_alloc)
$__internal_0_$__cuda_sm10x_tcgen05_guardrail_trap_col_being_dealloced_not_returned_by_alloc:
[----:B------:R-:W-:Y:S05]  /*cb50*/  BPT.TRAP 0x1 ;  /* 0x000000040000795c */ /* 0x000fea0000300000 */
[----:B------:R-:W-:-:S04]  /*cb60*/  HFMA2 R3, -RZ, RZ, 0, 0 ;  /* 0x00000000ff037431 */ /* 0x000fc800000001ff */
[----:B------:R-:W-:Y:S05]  /*cb70*/  RET.REL.NODEC R2 `(_ZN7cutlass13device_kernelINS_4gemm6kernel13GemmUniversalIN4cute5tupleIJiiiiEEENS1_10collective13CollectiveMmaINS1_35MainloopSm100TmaUmmaWarpSpecializedILi5ELi2ELi2ENS5_IJNS4_1CILi8EEENSA_ILi1EEESC_EEEEENS5_IJNSA_ILi256EEESF_NSA_ILi128EEEEEENS_12float_e4m3_tENS5_IJlSC_lEEESI_SJ_NS4_8TiledMMAINS4_8MMA_AtomIJNS4_10MMA_TraitsINS4_25SM100_MMA_F8F6F4_2x1SM_SSEJSI_SI_fSF_SF_NS4_17integral_constantINS4_4UMMA5MajorELSQ_0EEESR_NSO_INSP_7ScaleInELSS_0EEEST_EEEEEENS4_6LayoutINS5_IJSC_SC_SC_EEENS5_IJNSA_ILi0EEESY_SY_EEEEENS5_IJNS4_10UnderscoreES11_S11_EEEEENS4_18SM100_TMA_2SM_LOADENS4_14ComposedLayoutINS4_7SwizzleILi3ELi4ELi3EEENS4_18smem_ptr_flag_bitsILi8EEENSW_INS5_IJSB_SG_EEENS5_IJSG_SC_EEEEEEEvNS4_8identityENS4_28SM100_TMA_2SM_LOAD_MULTICASTES1D_vS1E_EENS_8epilogue10collective18CollectiveEpilogueINS1H_23Sm100TmaWarpSpecializedILi4ELi2ELi64ELb0ELb0EEEJNS5_IJSG_SF_SG_EEENS5_IJNSW_ISG_SC_EENSW_INSA_ILi64EEESC_EEEEESI_SJ_SI_SJ_NS1H_6fusion15FusionCallbacksIS1L_NS1R_17LinearCombinationISI_fSI_fLNS_15FloatRoundStyleE2EEES1M_S1Q_JEEENS4_5SM1004TMEM4LOAD26SM100_TMEM_LOAD_32dp32b64xENS4_13SM90_TMA_LOADENS15_INS16_ILi2ELi4ELi3EEES19_NSW_INS5_IJSB_S1O_EEENS5_IJS1O_SC_EEEEEEENS4_39AutoVectorizingCopyWithAssumedAlignmentILi128EEENS4_14SM90_TMA_STOREES26_S28_S28_EEEvvEEEEvNT_6ParamsE) ;  /* 0xffffff3402207950 */ /* 0x000fea0003c3ffff */
        .weak           $__internal_1_$__cuda_sm10x_tcgen05_guardrail_trap_phase_invalid_during_alloc
        .type           $__internal_1_$__cuda_sm10x_tcgen05_guardrail_trap_phase_invalid_during_alloc,@function
        .size           $__internal_1_$__cuda_sm10x_tcgen05_guardrail_trap_phase_invalid_during_alloc,($__internal_2_$__cuda_sm10x_tcgen05_guardrail_trap_unallocated_columns_being_dealloced - $__internal_1_$__cuda_sm10x_tcgen05_guardrail_trap_phase_invalid_during_alloc)
$__internal_1_$__cuda_sm10x_tcgen05_guardrail_trap_phase_invalid_during_alloc:
[----:B------:R-:W-:Y:S05]  /*cb80*/  BPT.TRAP 0x1 ;  /* 0x000000040000795c */ /* 0x000fea0000300000 */
[----:B------:R-:W-:-:S04]  /*cb90*/  MOV R5, 0x0 ;  /* 0x0000000000057802 */ /* 0x000fc80000000f00 */
[----:B------:R-:W-:Y:S05]  /*cba0*/  RET.REL.NODEC R4 `(_ZN7cutlass13device_kernelINS_4gemm6kernel13GemmUniversalIN4cute5tupleIJiiiiEEENS1_10collective13CollectiveMmaINS1_35MainloopSm100TmaUmmaWarpSpecializedILi5ELi2ELi2ENS5_IJNS4_1CILi8EEENSA_ILi1EEESC_EEEEENS5_IJNSA_ILi256EEESF_NSA_ILi128EEEEEENS_12float_e4m3_tENS5_IJlSC_lEEESI_SJ_NS4_8TiledMMAINS4_8MMA_AtomIJNS4_10MMA_TraitsINS4_25SM100_MMA_F8F6F4_2x1SM_SSEJSI_SI_fSF_SF_NS4_17integral_constantINS4_4UMMA5MajorELSQ_0EEESR_NSO_INSP_7ScaleInELSS_0EEEST_EEEEEENS4_6LayoutINS5_IJSC_SC_SC_EEENS5_IJNSA_ILi0EEESY_SY_EEEEENS5_IJNS4_10UnderscoreES11_S11_EEEEENS4_18SM100_TMA_2SM_LOADENS4_14ComposedLayoutINS4_7SwizzleILi3ELi4ELi3EEENS4_18smem_ptr_flag_bitsILi8EEENSW_INS5_IJSB_SG_EEENS5_IJSG_SC_EEEEEEEvNS4_8identityENS4_28SM100_TMA_2SM_LOAD_MULTICASTES1D_vS1E_EENS_8epilogue10collective18CollectiveEpilogueINS1H_23Sm100TmaWarpSpecializedILi4ELi2ELi64ELb0ELb0EEEJNS5_IJSG_SF_SG_EEENS5_IJNSW_ISG_SC_EENSW_INSA_ILi64EEESC_EEEEESI_SJ_SI_SJ_NS1H_6fusion15FusionCallbacksIS1L_NS1R_17LinearCombinationISI_fSI_fLNS_15FloatRoundStyleE2EEES1M_S1Q_JEEENS4_5SM1004TMEM4LOAD26SM100_TMEM_LOAD_32dp32b64xENS4_13SM90_TMA_LOADENS15_INS16_ILi2ELi4ELi3EEES19_NSW_INS5_IJSB_S1O_EEENS5_IJS1O_SC_EEEEEEENS4_39AutoVectorizingCopyWithAssumedAlignmentILi128EEENS4_14SM90_TMA_STOREES26_S28_S28_EEEvvEEEEvNT_6ParamsE) ;  /* 0xffffff3404147950 */ /* 0x000fea0003c3ffff */
        .weak           $__internal_2_$__cuda_sm10x_tcgen05_guardrail_trap_unallocated_columns_being_dealloced
        .type           $__internal_2_$__cuda_sm10x_tcgen05_guardrail_trap_unallocated_columns_being_dealloced,@function
        .size           $__internal_2_$__cuda_sm10x_tcgen05_guardrail_trap_unallocated_columns_being_dealloced,(.L_x_191 - $__internal_2_$__cuda_sm10x_tcgen05_guardrail_trap_unallocated_columns_being_dealloced)
$__internal_2_$__cuda_sm10x_tcgen05_guardrail_trap_unallocated_columns_being_dealloced:
[----:B------:R-:W-:Y:S05]  /*cbb0*/  BPT.TRAP 0x1 ;  /* 0x000000040000795c */ /* 0x000fea0000300000 */
[----:B------:R-:W-:-:S04]  /*cbc0*/  HFMA2 R3, -RZ, RZ, 0, 0 ;  /* 0x00000000ff037431 */ /* 0x000fc800000001ff */
[----:B------:R-:W-:Y:S05]  /*cbd0*/  RET.REL.NODEC R2 `(_ZN7cutlass13device_kernelINS_4gemm6kernel13GemmUniversalIN4cute5tupleIJiiiiEEENS1_10collective13CollectiveMmaINS1_35MainloopSm100TmaUmmaWarpSpecializedILi5ELi2ELi2ENS5_IJNS4_1CILi8EEENSA_ILi1EEESC_EEEEENS5_IJNSA_ILi256EEESF_NSA_ILi128EEEEEENS_12float_e4m3_tENS5_IJlSC_lEEESI_SJ_NS4_8TiledMMAINS4_8MMA_AtomIJNS4_10MMA_TraitsINS4_25SM100_MMA_F8F6F4_2x1SM_SSEJSI_SI_fSF_SF_NS4_17integral_constantINS4_4UMMA5MajorELSQ_0EEESR_NSO_INSP_7ScaleInELSS_0EEEST_EEEEEENS4_6LayoutINS5_IJSC_SC_SC_EEENS5_IJNSA_ILi0EEESY_SY_EEEEENS5_IJNS4_10UnderscoreES11_S11_EEEEENS4_18SM100_TMA_2SM_LOADENS4_14ComposedLayoutINS4_7SwizzleILi3ELi4ELi3EEENS4_18smem_ptr_flag_bitsILi8EEENSW_INS5_IJSB_SG_EEENS5_IJSG_SC_EEEEEEEvNS4_8identityENS4_28SM100_TMA_2SM_LOAD_MULTICASTES1D_vS1E_EENS_8epilogue10collective18CollectiveEpilogueINS1H_23Sm100TmaWarpSpecializedILi4ELi2ELi64ELb0ELb0EEEJNS5_IJSG_SF_SG_EEENS5_IJNSW_ISG_SC_EENSW_INSA_ILi64EEESC_EEEEESI_SJ_SI_SJ_NS1H_6fusion15FusionCallbacksIS1L_NS1R_17LinearCombinationISI_fSI_fLNS_15FloatRoundStyleE2EEES1M_S1Q_JEEENS4_5SM1004TMEM4LOAD26SM100_TMEM_LOAD_32dp32b64xENS4_13SM90_TMA_LOADENS15_INS16_ILi2ELi4ELi3EEES19_NSW_INS5_IJSB_S1O_EEENS5_IJS1O_SC_EEEEEEENS4_39AutoVectorizingCopyWithAssumedAlignmentILi128EEENS4_14SM90_TMA_STOREES26_S28_S28_EEEvvEEEEvNT_6ParamsE) ;  /* 0xffffff3402087950 */ /* 0x000fea0003c3ffff */
.L_x_190:
[----:B------:R-:W-:-:S00]  /*cbe0*/  BRA `(.L_x_190) ;  /* 0xfffffffc00fc7947 */ /* 0x000fc0000383ffff */
[----:B------:R-:W-:-:S00]  /*cbf0*/  NOP ;  /* 0x0000000000007918 */ /* 0x000fc00000000000 */
        /* <DEDUP_REMOVED lines=8> */
.L_x_191:


//--------------------- .nv.global.init           --------------------------
	.section	.nv.global.init,"aw",@progbits
.nv.global.init:
	.type		$str$27,@object
	.size		$str$27,($str$28 - $str$27)
$str$27:
        /*0000*/ 	.byte	0x28, 0x61, 0x64, 0x64, 0x72, 0x65, 0x73, 0x73, 0x20, 0x26, 0x20, 0x6d, 0x61, 0x73, 0x6b, 0x29
        /*0010*/ 	.byte	0x20, 0x3d, 0x3d, 0x20, 0x30, 0x00
	.type		$str$28,@object
	.size		$str$28,($str$26 - $str$28)
$str$28:
        /*0016*/ 	.byte	0x2f, 0x74, 0x6d, 0x70, 0x2f, 0x63, 0x75, 0x74, 0x6c, 0x61, 0x73, 0x73, 0x5f, 0x73, 0x77, 0x65
        /*0026*/ 	.byte	0x65, 0x70, 0x5f, 0x73, 0x72, 0x63, 0x2f, 0x69, 0x6e, 0x63, 0x6c, 0x75, 0x64, 0x65, 0x2f, 0x63
        /*0036*/ 	.byte	0x75, 0x74, 0x65, 0x2f, 0x70, 0x6f, 0x69, 0x6e, 0x74, 0x65, 0x72, 0x5f, 0x66, 0x6c, 0x61, 0x67
        /*0046*/ 	.byte	0x67, 0x65, 0x64, 0x2e, 0x68, 0x70, 0x70, 0x00
	.type		$str$26,@object
	.size		$str$26,($str$25 - $str$26)
$str$26:
        /*004e*/ 	.byte	0x2f, 0x74, 0x6d, 0x70, 0x2f, 0x63, 0x75, 0x74, 0x6c, 0x61, 0x73, 0x73, 0x5f, 0x73, 0x77, 0x65
        /*005e*/ 	.byte	0x65, 0x70, 0x5f, 0x73, 0x72, 0x63, 0x2f, 0x69, 0x6e, 0x63, 0x6c, 0x75, 0x64, 0x65, 0x2f, 0x63
        /*006e*/ 	.byte	0x75, 0x74, 0x65, 0x2f, 0x61, 0x74, 0x6f, 0x6d, 0x2f, 0x63, 0x6f, 0x70, 0x79, 0x5f, 0x74, 0x72
        /*007e*/ 	.byte	0x61, 0x69, 0x74, 0x73, 0x5f, 0x73, 0x6d, 0x31, 0x30, 0x30, 0x2e, 0x68, 0x70, 0x70, 0x00
	.type		$str$25,@object
	.size		$str$25,(__unnamed_1 - $str$25)
$str$25:
        /*008d*/ 	.byte	0x28, 0x28, 0x75, 0x69, 0x6e, 0x74, 0x33, 0x32, 0x5f, 0x74, 0x28, 0x74, 0x68, 0x72, 0x65, 0x61
        /*009d*/ 	.byte	0x64, 0x49, 0x64, 0x78, 0x2e, 0x78, 0x29, 0x20, 0x2f, 0x20, 0x33, 0x32, 0x29, 0x20, 0x25, 0x20
        /*00ad*/ 	.byte	0x34, 0x29, 0x20, 0x3d, 0x3d, 0x20, 0x28, 0x28, 0x28, 0x74, 0x6d, 0x65, 0x6d, 0x5f, 0x61, 0x64
        /*00bd*/ 	.byte	0x64, 0x72, 0x20, 0x3e, 0x3e, 0x20, 0x31, 0x36, 0x29, 0x20, 0x2f, 0x20, 0x33, 0x32, 0x29, 0x20
        /*00cd*/ 	.byte	0x25, 0x20, 0x34, 0x29, 0x00
	.type		__unnamed_1,@object
	.size		__unnamed_1,(__unnamed_2 - __unnamed_1)
__unnamed_1:
        /*00d2*/ 	.byte	0x61, 0x75, 0x74, 0x6f, 0x20, 0x63, 0x75, 0x74, 0x65, 0x3a, 0x3a, 0x61, 0x73, 0x5f, 0x70, 0x6f
        /* <DEDUP_REMOVED lines=24> */
        /*0262*/ 	.byte	0x43, 0x3c, 0x38, 0x31, 0x39, 0x32, 0x3e, 0x3e, 0x3e, 0x3e, 0x5d, 0x00
	.type		__unnamed_2,@object
	.size		__unnamed_2,(__unnamed_3 - __unnamed_2)
__unnamed_2:
        /* <DEDUP_REMOVED lines=26> */
	.type		__unnamed_3,@object
	.size		__unnamed_3,(.L_3 - __unnamed_3)
__unnamed_3:
        /* <DEDUP_REMOVED lines=42> */
        /*06aa*/ 	.byte	0x3e, 0x3e, 0x3e, 0x3e, 0x5d, 0x00
.L_3:


//--------------------- .nv.shared._ZN7cutlass13device_kernelINS_4gemm6kernel13GemmUniversalIN4cute5tupleIJiiiiEEENS1_10collective13CollectiveMmaINS1_35MainloopSm100TmaUmmaWarpSpecializedILi5ELi2ELi2ENS5_IJNS4_1CILi8EEENSA_ILi1EEESC_EEEEENS5_IJNSA_ILi256EEESF_NSA_ILi128EEEEEENS_12float_e4m3_tENS5_IJlSC_lEEESI_SJ_NS4_8TiledMMAINS4_8MMA_AtomIJNS4_10MMA_TraitsINS4_25SM100_MMA_F8F6F4_2x1SM_SSEJSI_SI_fSF_SF_NS4_17integral_constantINS4_4UMMA5MajorELSQ_0EEESR_NSO_INSP_7ScaleInELSS_0EEEST_EEEEEENS4_6LayoutINS5_IJSC_SC_SC_EEENS5_IJNSA_ILi0EEESY_SY_EEEEENS5_IJNS4_10UnderscoreES11_S11_EEEEENS4_18SM100_TMA_2SM_LOADENS4_14ComposedLayoutINS4_7SwizzleILi3ELi4ELi3EEENS4_18smem_ptr_flag_bitsILi8EEENSW_INS5_IJSB_SG_EEENS5_IJSG_SC_EEEEEEEvNS4_8identityENS4_28SM100_TMA_2SM_LOAD_MULTICASTES1D_vS1E_EENS_8epilogue10collective18CollectiveEpilogueINS1H_23Sm100TmaWarpSpecializedILi4ELi2ELi64ELb0ELb0EEEJNS5_IJSG_SF_SG_EEENS5_IJNSW_ISG_SC_EENSW_INSA_ILi64EEESC_EEEEESI_SJ_SI_SJ_NS1H_6fusion15FusionCallbacksIS1L_NS1R_17LinearCombinationISI_fSI_fLNS_15FloatRoundStyleE2EEES1M_S1Q_JEEENS4_5SM1004TMEM4LOAD26SM100_TMEM_LOAD_32dp32b64xENS4_13SM90_TMA_LOADENS15_INS16_ILi2ELi4ELi3EEES19_NSW_INS5_IJSB_S1O_EEENS5_IJS1O_SC_EEEEEEENS4_39AutoVectorizingCopyWithAssumedAlignmentILi128EEENS4_14SM90_TMA_STOREES26_S28_S28_EEEvvEEEEvNT_6ParamsE --------------------------
	.section	.nv.shared._ZN7cutlass13device_kernelINS_4gemm6kernel13GemmUniversalIN4cute5tupleIJiiiiEEENS1_10collective13CollectiveMmaINS1_35MainloopSm100TmaUmmaWarpSpecializedILi5ELi2ELi2ENS5_IJNS4_1CILi8EEENSA_ILi1EEESC_EEEEENS5_IJNSA_ILi256EEESF_NSA_ILi128EEEEEENS_12float_e4m3_tENS5_IJlSC_lEEESI_SJ_NS4_8TiledMMAINS4_8MMA_AtomIJNS4_10MMA_TraitsINS4_25SM100_MMA_F8F6F4_2x1SM_SSEJSI_SI_fSF_SF_NS4_17integral_constantINS4_4UMMA5MajorELSQ_0EEESR_NSO_INSP_7ScaleInELSS_0EEEST_EEEEEENS4_6LayoutINS5_IJSC_SC_SC_EEENS5_IJNSA_ILi0EEESY_SY_EEEEENS5_IJNS4_10UnderscoreES11_S11_EEEEENS4_18SM100_TMA_2SM_LOADENS4_14ComposedLayoutINS4_7SwizzleILi3ELi4ELi3EEENS4_18smem_ptr_flag_bitsILi8EEENSW_INS5_IJSB_SG_EEENS5_IJSG_SC_EEEEEEEvNS4_8identityENS4_28SM100_TMA_2SM_LOAD_MULTICASTES1D_vS1E_EENS_8epilogue10collective18CollectiveEpilogueINS1H_23Sm100TmaWarpSpecializedILi4ELi2ELi64ELb0ELb0EEEJNS5_IJSG_SF_SG_EEENS5_IJNSW_ISG_SC_EENSW_INSA_ILi64EEESC_EEEEESI_SJ_SI_SJ_NS1H_6fusion15FusionCallbacksIS1L_NS1R_17LinearCombinationISI_fSI_fLNS_15FloatRoundStyleE2EEES1M_S1Q_JEEENS4_5SM1004TMEM4LOAD26SM100_TMEM_LOAD_32dp32b64xENS4_13SM90_TMA_LOADENS15_INS16_ILi2ELi4ELi3EEES19_NSW_INS5_IJSB_S1O_EEENS5_IJS1O_SC_EEEEEEENS4_39AutoVectorizingCopyWithAssumedAlignmentILi128EEENS4_14SM90_TMA_STOREES26_S28_S28_EEEvvEEEEvNT_6ParamsE,"aw",@nobits
	.sectionflags	@""
	.align	16
	.zero		1024


//--------------------- .nv.shared.reserved.0     --------------------------
	.section	.nv.shared.reserved.0,"aw",@nobits
	.weak		__nv_reservedSMEM_offset_0_alias
	.size		__nv_reservedSMEM_offset_0_alias, 0, 64
	.other		__nv_reservedSMEM_offset_0_alias,@"STO_CUDA_RESERVED_SHARED STV_DEFAULT"
__nv_reservedSMEM_offset_0_alias:
	.zero		0
.nv.shared.reserved.0:
	.zero		64
	.weak		__nv_reservedSMEM_tcgen05_partition
	.type		__nv_reservedSMEM_tcgen05_partition,@object
	.size		__nv_reservedSMEM_tcgen05_partition,(.L_0 - __nv_reservedSMEM_tcgen05_partition)
__nv_reservedSMEM_tcgen05_partition:
	.zero		32
.L_0:


//--------------------- .nv.global                --------------------------
	.section	.nv.global,"aw",@nobits
.nv.global:
	.type		_ZN40_INTERNAL_ce07cc0d_4_k_cu_2405485a_333314cute1_E,@object
	.size		_ZN40_INTERNAL_ce07cc0d_4_k_cu_2405485a_333314cute1_E,(_ZN40_INTERNAL_ce07cc0d_4_k_cu_2405485a_333314cuda3std3__45__cpo6cbeginE - _ZN40_INTERNAL_ce07cc0d_4_k_cu_2405485a_333314cute1_E)
_ZN40_INTERNAL_ce07cc0d_4_k_cu_2405485a_333314cute1_E:
	.zero		1
	.type		_ZN40_INTERNAL_ce07cc0d_4_k_cu_2405485a_333314cuda3std3__45__cpo6cbeginE,@object
	.size		_ZN40_INTERNAL_ce07cc0d_4_k_cu_2405485a_333314cuda3std3__45__cpo6cbeginE,(_ZN40_INTERNAL_ce07cc0d_4_k_cu_2405485a_333314cuda3std3__48in_placeE - _ZN40_INTERNAL_ce07cc0d_4_k_cu_2405485a_333314cuda3std3__45__cpo6cbeginE)
_ZN40_INTERNAL_ce07cc0d_4_k_cu_2405485a_333314cuda3std3__45__cpo6cbeginE:
	.zero		1
	.type		_ZN40_INTERNAL_ce07cc0d_4_k_cu_2405485a_333314cuda3std3__48in_placeE,@object
	.size		_ZN40_INTERNAL_ce07cc0d_4_k_cu_2405485a_333314cuda3std3__48in_placeE,(_ZN40_INTERNAL_ce07cc0d_4_k_cu_2405485a_333314cuda3std6ranges3__45__cpo9iter_moveE - _ZN40_INTERNAL_ce07cc0d_4_k_cu_2405485a_333314cuda3std3__48in_placeE)
_ZN40_INTERNAL_ce07cc0d_4_k_cu_2405485a_333314cuda3std3__48in_placeE:
	.zero		1
	.type		_ZN40_INTERNAL_ce07cc0d_4_k_cu_2405485a_333314cuda3std6ranges3__45__cpo9iter_moveE,@object
	.size		_ZN40_INTERNAL_ce07cc0d_4_k_cu_2405485a_333314cuda3std6ranges3__45__cpo9iter_moveE,(_ZN40_INTERNAL_ce07cc0d_4_k_cu_2405485a_333314cuda3std3__45__cpo5beginE - _ZN40_INTERNAL_ce07cc0d_4_k_cu_2405485a_333314cuda3std6ranges3__45__cpo9iter_moveE)
_ZN40_INTERNAL_ce07cc0d_4_k_cu_2405485a_333314cuda3std6ranges3__45__cpo9iter_moveE:
	.zero		1
	.type		_ZN40_INTERNAL_ce07cc0d_4_k_cu_2405485a_333314cuda3std3__45__cpo5beginE,@object
	.size		_ZN40_INTERNAL_ce07cc0d_4_k_cu_2405485a_333314cuda3std3__45__cpo5beginE,(_ZN40_INTERNAL_ce07cc0d_4_k_cu_2405485a_333314cuda3std3__442_GLOBAL__N__ce07cc0d_4_k_cu_2405485a_333316ignoreE - _ZN40_INTERNAL_ce07cc0d_4_k_cu_2405485a_333314cuda3std3__45__cpo5beginE)
_ZN40_INTERNAL_ce07cc0d_4_k_cu_2405485a_333314cuda3std3__45__cpo5beginE:
	.zero		1
	.type		_ZN40_INTERNAL_ce07cc0d_4_k_cu_2405485a_333314cuda3std3__442_GLOBAL__N__ce07cc0d_4_k_cu_2405485a_333316ignoreE,@object
	.size		_ZN40_INTERNAL_ce07cc0d_4_k_cu_2405485a_333314cuda3std3__442_GLOBAL__N__ce07cc0d_4_k_cu_2405485a_333316ignoreE,(_ZN40_INTERNAL_ce07cc0d_4_k_cu_2405485a_333314cute7productE - _ZN40_INTERNAL_ce07cc0d_4_k_cu_2405485a_333314cuda3std3__442_GLOBAL__N__ce07cc0d_4_k_cu_2405485a_333316ignoreE)
_ZN40_INTERNAL_ce07cc0d_4_k_cu_2405485a_333314cuda3std3__442_GLOBAL__N__ce07cc0d_4_k_cu_2405485a_333316ignoreE:
	.zero		1
	.type		_ZN40_INTERNAL_ce07cc0d_4_k_cu_2405485a_333314cute7productE,@object
	.size		_ZN40_INTERNAL_ce07cc0d_4_k_cu_2405485a_333314cute7productE,(_ZN40_INTERNAL_ce07cc0d_4_k_cu_2405485a_333314cuda3std3__45__cpo3endE - _ZN40_INTERNAL_ce07cc0d_4_k_cu_2405485a_333314cute7productE)
_ZN40_INTERNAL_ce07cc0d_4_k_cu_2405485a_333314cute7productE:
	.zero		1
	.type		_ZN40_INTERNAL_ce07cc0d_4_k_cu_2405485a_333314cuda3std3__45__cpo3endE,@object
	.size		_ZN40_INTERNAL_ce07cc0d_4_k_cu_2405485a_333314cuda3std3__45__cpo3endE,(_ZN40_INTERNAL_ce07cc0d_4_k_cu_2405485a_333314cuda3std3__419piecewise_constructE - _ZN40_INTERNAL_ce07cc0d_4_k_cu_2405485a_333314cuda3std3__45__cpo3endE)
_ZN40_INTERNAL_ce07cc0d_4_k_cu_2405485a_333314cuda3std3__45__cpo3endE:
	.zero		1
	.type		_ZN40_INTERNAL_ce07cc0d_4_k_cu_2405485a_333314cuda3std3__419piecewise_constructE,@object
	.size		_ZN40_INTERNAL_ce07cc0d_4_k_cu_2405485a_333314cuda3std3__419piecewise_constructE,(_ZN40_INTERNAL_ce07cc0d_4_k_cu_2405485a_333314cuda3std3__45__cpo4cendE - _ZN40_INTERNAL_ce07cc0d_4_k_cu_2405485a_333314cuda3std3__419piecewise_constructE)
_ZN40_INTERNAL_ce07cc0d_4_k_cu_2405485a_333314cuda3std3__419piecewise_constructE:
	.zero		1
	.type		_ZN40_INTERNAL_ce07cc0d_4_k_cu_2405485a_333314cuda3std3__45__cpo4cendE,@object
	.size		_ZN40_INTERNAL_ce07cc0d_4_k_cu_2405485a_333314cuda3std3__45__cpo4cendE,(_ZN40_INTERNAL_ce07cc0d_4_k_cu_2405485a_333314cuda3std6ranges3__45__cpo4swapE - _ZN40_INTERNAL_ce07cc0d_4_k_cu_2405485a_333314cuda3std3__45__cpo4cendE)
_ZN40_INTERNAL_ce07cc0d_4_k_cu_2405485a_333314cuda3std3__45__cpo4cendE:
	.zero		1
	.type		_ZN40_INTERNAL_ce07cc0d_4_k_cu_2405485a_333314cuda3std6ranges3__45__cpo4swapE,@object
	.size		_ZN40_INTERNAL_ce07cc0d_4_k_cu_2405485a_333314cuda3std6ranges3__45__cpo4swapE,(.L_11 - _ZN40_INTERNAL_ce07cc0d_4_k_cu_2405485a_333314cuda3std6ranges3__45__cpo4swapE)
_ZN40_INTERNAL_ce07cc0d_4_k_cu_2405485a_333314cuda3std6ranges3__45__cpo4swapE:
	.zero		1
.L_11:


//--------------------- .nv.constant0._ZN7cutlass13device_kernelINS_4gemm6kernel13GemmUniversalIN4cute5tupleIJiiiiEEENS1_10collective13CollectiveMmaINS1_35MainloopSm100TmaUmmaWarpSpecializedILi5ELi2ELi2ENS5_IJNS4_1CILi8EEENSA_ILi1EEESC_EEEEENS5_IJNSA_ILi256EEESF_NSA_ILi128EEEEEENS_12float_e4m3_tENS5_IJlSC_lEEESI_SJ_NS4_8TiledMMAINS4_8MMA_AtomIJNS4_10MMA_TraitsINS4_25SM100_MMA_F8F6F4_2x1SM_SSEJSI_SI_fSF_SF_NS4_17integral_constantINS4_4UMMA5MajorELSQ_0EEESR_NSO_INSP_7ScaleInELSS_0EEEST_EEEEEENS4_6LayoutINS5_IJSC_SC_SC_EEENS5_IJNSA_ILi0EEESY_SY_EEEEENS5_IJNS4_10UnderscoreES11_S11_EEEEENS4_18SM100_TMA_2SM_LOADENS4_14ComposedLayoutINS4_7SwizzleILi3ELi4ELi3EEENS4_18smem_ptr_flag_bitsILi8EEENSW_INS5_IJSB_SG_EEENS5_IJSG_SC_EEEEEEEvNS4_8identityENS4_28SM100_TMA_2SM_LOAD_MULTICASTES1D_vS1E_EENS_8epilogue10collective18CollectiveEpilogueINS1H_23Sm100TmaWarpSpecializedILi4ELi2ELi64ELb0ELb0EEEJNS5_IJSG_SF_SG_EEENS5_IJNSW_ISG_SC_EENSW_INSA_ILi64EEESC_EEEEESI_SJ_SI_SJ_NS1H_6fusion15FusionCallbacksIS1L_NS1R_17LinearCombinationISI_fSI_fLNS_15FloatRoundStyleE2EEES1M_S1Q_JEEENS4_5SM1004TMEM4LOAD26SM100_TMEM_LOAD_32dp32b64xENS4_13SM90_TMA_LOADENS15_INS16_ILi2ELi4ELi3EEES19_NSW_INS5_IJSB_S1O_EEENS5_IJS1O_SC_EEEEEEENS4_39AutoVectorizingCopyWithAssumedAlignmentILi128EEENS4_14SM90_TMA_STOREES26_S28_S28_EEEvvEEEEvNT_6ParamsE --------------------------
	.section	.nv.constant0._ZN7cutlass13device_kernelINS_4gemm6kernel13GemmUniversalIN4cute5tupleIJiiiiEEENS1_10collective13CollectiveMmaINS1_35MainloopSm100TmaUmmaWarpSpecializedILi5ELi2ELi2ENS5_IJNS4_1CILi8EEENSA_ILi1EEESC_EEEEENS5_IJNSA_ILi256EEESF_NSA_ILi128EEEEEENS_12float_e4m3_tENS5_IJlSC_lEEESI_SJ_NS4_8TiledMMAINS4_8MMA_AtomIJNS4_10MMA_TraitsINS4_25SM100_MMA_F8F6F4_2x1SM_SSEJSI_SI_fSF_SF_NS4_17integral_constantINS4_4UMMA5MajorELSQ_0EEESR_NSO_INSP_7ScaleInELSS_0EEEST_EEEEEENS4_6LayoutINS5_IJSC_SC_SC_EEENS5_IJNSA_ILi0EEESY_SY_EEEEENS5_IJNS4_10UnderscoreES11_S11_EEEEENS4_18SM100_TMA_2SM_LOADENS4_14ComposedLayoutINS4_7SwizzleILi3ELi4ELi3EEENS4_18smem_ptr_flag_bitsILi8EEENSW_INS5_IJSB_SG_EEENS5_IJSG_SC_EEEEEEEvNS4_8identityENS4_28SM100_TMA_2SM_LOAD_MULTICASTES1D_vS1E_EENS_8epilogue10collective18CollectiveEpilogueINS1H_23Sm100TmaWarpSpecializedILi4ELi2ELi64ELb0ELb0EEEJNS5_IJSG_SF_SG_EEENS5_IJNSW_ISG_SC_EENSW_INSA_ILi64EEESC_EEEEESI_SJ_SI_SJ_NS1H_6fusion15FusionCallbacksIS1L_NS1R_17LinearCombinationISI_fSI_fLNS_15FloatRoundStyleE2EEES1M_S1Q_JEEENS4_5SM1004TMEM4LOAD26SM100_TMEM_LOAD_32dp32b64xENS4_13SM90_TMA_LOADENS15_INS16_ILi2ELi4ELi3EEES19_NSW_INS5_IJSB_S1O_EEENS5_IJS1O_SC_EEEEEEENS4_39AutoVectorizingCopyWithAssumedAlignmentILi128EEENS4_14SM90_TMA_STOREES26_S28_S28_EEEvvEEEEvNT_6ParamsE,"a",@progbits
	.sectionflags	@""
	.align	4
.nv.constant0._ZN7cutlass13device_kernelINS_4gemm6kernel13GemmUniversalIN4cute5tupleIJiiiiEEENS1_10collective13CollectiveMmaINS1_35MainloopSm100TmaUmmaWarpSpecializedILi5ELi2ELi2ENS5_IJNS4_1CILi8EEENSA_ILi1EEESC_EEEEENS5_IJNSA_ILi256EEESF_NSA_ILi128EEEEEENS_12float_e4m3_tENS5_IJlSC_lEEESI_SJ_NS4_8TiledMMAINS4_8MMA_AtomIJNS4_10MMA_TraitsINS4_25SM100_MMA_F8F6F4_2x1SM_SSEJSI_SI_fSF_SF_NS4_17integral_constantINS4_4UMMA5MajorELSQ_0EEESR_NSO_INSP_7ScaleInELSS_0EEEST_EEEEEENS4_6LayoutINS5_IJSC_SC_SC_EEENS5_IJNSA_ILi0EEESY_SY_EEEEENS5_IJNS4_10UnderscoreES11_S11_EEEEENS4_18SM100_TMA_2SM_LOADENS4_14ComposedLayoutINS4_7SwizzleILi3ELi4ELi3EEENS4_18smem_ptr_flag_bitsILi8EEENSW_INS5_IJSB_SG_EEENS5_IJSG_SC_EEEEEEEvNS4_8identityENS4_28SM100_TMA_2SM_LOAD_MULTICASTES1D_vS1E_EENS_8epilogue10collective18CollectiveEpilogueINS1H_23Sm100TmaWarpSpecializedILi4ELi2ELi64ELb0ELb0EEEJNS5_IJSG_SF_SG_EEENS5_IJNSW_ISG_SC_EENSW_INSA_ILi64EEESC_EEEEESI_SJ_SI_SJ_NS1H_6fusion15FusionCallbacksIS1L_NS1R_17LinearCombinationISI_fSI_fLNS_15FloatRoundStyleE2EEES1M_S1Q_JEEENS4_5SM1004TMEM4LOAD26SM100_TMEM_LOAD_32dp32b64xENS4_13SM90_TMA_LOADENS15_INS16_ILi2ELi4ELi3EEES19_NSW_INS5_IJSB_S1O_EEENS5_IJS1O_SC_EEEEEEENS4_39AutoVectorizingCopyWithAssumedAlignmentILi128EEENS4_14SM90_TMA_STOREES26_S28_S28_EEEvvEEEEvNT_6ParamsE:
	.zero		2944


//--------------------- SYMBOLS --------------------------

	.type		.nv.reservedSmem.offset0,@object
	.size		.nv.reservedSmem.offset0,0x4
	.type		.nv.reservedSmem.cap,@object
	.size		.nv.reservedSmem.cap,0x4
	.type		__assertfail,@function
